//
// Generated by NVIDIA NVVM Compiler
//
// Compiler Build ID: CL-36424714
// Cuda compilation tools, release 13.0, V13.0.88
// Based on NVVM 20.0.0
//

.version 9.0
.target sm_100
.address_size 64

	// .globl	_Z10fma_kernelILi8EEvPfi

.visible .entry _Z10fma_kernelILi8EEvPfi(
	.param .u64 .ptr .align 1 _Z10fma_kernelILi8EEvPfi_param_0,
	.param .u32 _Z10fma_kernelILi8EEvPfi_param_1
)
{
	.reg .pred 	%p<6>;
	.reg .b32 	%r<16>;
	.reg .b32 	%f<55>;
	.reg .b64 	%rd<5>;

	ld.param.u64 	%rd1, [_Z10fma_kernelILi8EEvPfi_param_0];
	ld.param.u32 	%r8, [_Z10fma_kernelILi8EEvPfi_param_1];
	setp.lt.s32 	%p1, %r8, 1;
	mov.f32 	%f54, 0f3F800000;
	@%p1 bra 	$L__BB0_7;
	and.b32  	%r1, %r8, 3;
	setp.lt.u32 	%p2, %r8, 4;
	mov.f32 	%f54, 0f3F800000;
	@%p2 bra 	$L__BB0_4;
	and.b32  	%r9, %r8, 2147483644;
	neg.s32 	%r14, %r9;
	mov.f32 	%f54, 0f3F800000;
$L__BB0_3:
	.pragma "nounroll";
	fma.rn.f32 	%f12, %f54, 0f3F800347, 0f3F7FF972;
	fma.rn.f32 	%f13, %f12, 0f3F800347, 0f3F7FF972;
	fma.rn.f32 	%f14, %f13, 0f3F800347, 0f3F7FF972;
	fma.rn.f32 	%f15, %f14, 0f3F800347, 0f3F7FF972;
	fma.rn.f32 	%f16, %f15, 0f3F800347, 0f3F7FF972;
	fma.rn.f32 	%f17, %f16, 0f3F800347, 0f3F7FF972;
	fma.rn.f32 	%f18, %f17, 0f3F800347, 0f3F7FF972;
	fma.rn.f32 	%f19, %f18, 0f3F800347, 0f3F7FF972;
	fma.rn.f32 	%f20, %f19, 0f3F800347, 0f3F7FF972;
	fma.rn.f32 	%f21, %f20, 0f3F800347, 0f3F7FF972;
	fma.rn.f32 	%f22, %f21, 0f3F800347, 0f3F7FF972;
	fma.rn.f32 	%f23, %f22, 0f3F800347, 0f3F7FF972;
	fma.rn.f32 	%f24, %f23, 0f3F800347, 0f3F7FF972;
	fma.rn.f32 	%f25, %f24, 0f3F800347, 0f3F7FF972;
	fma.rn.f32 	%f26, %f25, 0f3F800347, 0f3F7FF972;
	fma.rn.f32 	%f27, %f26, 0f3F800347, 0f3F7FF972;
	fma.rn.f32 	%f28, %f27, 0f3F800347, 0f3F7FF972;
	fma.rn.f32 	%f29, %f28, 0f3F800347, 0f3F7FF972;
	fma.rn.f32 	%f30, %f29, 0f3F800347, 0f3F7FF972;
	fma.rn.f32 	%f31, %f30, 0f3F800347, 0f3F7FF972;
	fma.rn.f32 	%f32, %f31, 0f3F800347, 0f3F7FF972;
	fma.rn.f32 	%f33, %f32, 0f3F800347, 0f3F7FF972;
	fma.rn.f32 	%f34, %f33, 0f3F800347, 0f3F7FF972;
	fma.rn.f32 	%f35, %f34, 0f3F800347, 0f3F7FF972;
	fma.rn.f32 	%f36, %f35, 0f3F800347, 0f3F7FF972;
	fma.rn.f32 	%f37, %f36, 0f3F800347, 0f3F7FF972;
	fma.rn.f32 	%f38, %f37, 0f3F800347, 0f3F7FF972;
	fma.rn.f32 	%f39, %f38, 0f3F800347, 0f3F7FF972;
	fma.rn.f32 	%f40, %f39, 0f3F800347, 0f3F7FF972;
	fma.rn.f32 	%f41, %f40, 0f3F800347, 0f3F7FF972;
	fma.rn.f32 	%f42, %f41, 0f3F800347, 0f3F7FF972;
	fma.rn.f32 	%f54, %f42, 0f3F800347, 0f3F7FF972;
	add.s32 	%r14, %r14, 4;
	setp.ne.s32 	%p3, %r14, 0;
	@%p3 bra 	$L__BB0_3;
$L__BB0_4:
	setp.eq.s32 	%p4, %r1, 0;
	@%p4 bra 	$L__BB0_7;
	neg.s32 	%r15, %r1;
$L__BB0_6:
	.pragma "nounroll";
	fma.rn.f32 	%f43, %f54, 0f3F800347, 0f3F7FF972;
	fma.rn.f32 	%f44, %f43, 0f3F800347, 0f3F7FF972;
	fma.rn.f32 	%f45, %f44, 0f3F800347, 0f3F7FF972;
	fma.rn.f32 	%f46, %f45, 0f3F800347, 0f3F7FF972;
	fma.rn.f32 	%f47, %f46, 0f3F800347, 0f3F7FF972;
	fma.rn.f32 	%f48, %f47, 0f3F800347, 0f3F7FF972;
	fma.rn.f32 	%f49, %f48, 0f3F800347, 0f3F7FF972;
	fma.rn.f32 	%f54, %f49, 0f3F800347, 0f3F7FF972;
	add.s32 	%r15, %r15, 1;
	setp.ne.s32 	%p5, %r15, 0;
	@%p5 bra 	$L__BB0_6;
$L__BB0_7:
	cvta.to.global.u64 	%rd2, %rd1;
	mov.u32 	%r10, %tid.x;
	mov.u32 	%r11, %ctaid.x;
	mov.u32 	%r12, %ntid.x;
	mad.lo.s32 	%r13, %r11, %r12, %r10;
	mul.wide.s32 	%rd3, %r13, 4;
	add.s64 	%rd4, %rd2, %rd3;
	st.global.f32 	[%rd4], %f54;
	ret;

}
	// .globl	_Z10fma_kernelILi16EEvPfi
.visible .entry _Z10fma_kernelILi16EEvPfi(
	.param .u64 .ptr .align 1 _Z10fma_kernelILi16EEvPfi_param_0,
	.param .u32 _Z10fma_kernelILi16EEvPfi_param_1
)
{
	.reg .pred 	%p<6>;
	.reg .b32 	%r<16>;
	.reg .b32 	%f<95>;
	.reg .b64 	%rd<5>;

	ld.param.u64 	%rd1, [_Z10fma_kernelILi16EEvPfi_param_0];
	ld.param.u32 	%r8, [_Z10fma_kernelILi16EEvPfi_param_1];
	setp.lt.s32 	%p1, %r8, 1;
	mov.f32 	%f94, 0f3F800000;
	@%p1 bra 	$L__BB1_7;
	and.b32  	%r1, %r8, 3;
	setp.lt.u32 	%p2, %r8, 4;
	mov.f32 	%f94, 0f3F800000;
	@%p2 bra 	$L__BB1_4;
	and.b32  	%r9, %r8, 2147483644;
	neg.s32 	%r14, %r9;
	mov.f32 	%f94, 0f3F800000;
$L__BB1_3:
	.pragma "nounroll";
	fma.rn.f32 	%f12, %f94, 0f3F800347, 0f3F7FF972;
	fma.rn.f32 	%f13, %f12, 0f3F800347, 0f3F7FF972;
	fma.rn.f32 	%f14, %f13, 0f3F800347, 0f3F7FF972;
	fma.rn.f32 	%f15, %f14, 0f3F800347, 0f3F7FF972;
	fma.rn.f32 	%f16, %f15, 0f3F800347, 0f3F7FF972;
	fma.rn.f32 	%f17, %f16, 0f3F800347, 0f3F7FF972;
	fma.rn.f32 	%f18, %f17, 0f3F800347, 0f3F7FF972;
	fma.rn.f32 	%f19, %f18, 0f3F800347, 0f3F7FF972;
	fma.rn.f32 	%f20, %f19, 0f3F800347, 0f3F7FF972;
	fma.rn.f32 	%f21, %f20, 0f3F800347, 0f3F7FF972;
	fma.rn.f32 	%f22, %f21, 0f3F800347, 0f3F7FF972;
	fma.rn.f32 	%f23, %f22, 0f3F800347, 0f3F7FF972;
	fma.rn.f32 	%f24, %f23, 0f3F800347, 0f3F7FF972;
	fma.rn.f32 	%f25, %f24, 0f3F800347, 0f3F7FF972;
	fma.rn.f32 	%f26, %f25, 0f3F800347, 0f3F7FF972;
	fma.rn.f32 	%f27, %f26, 0f3F800347, 0f3F7FF972;
	fma.rn.f32 	%f28, %f27, 0f3F800347, 0f3F7FF972;
	fma.rn.f32 	%f29, %f28, 0f3F800347, 0f3F7FF972;
	fma.rn.f32 	%f30, %f29, 0f3F800347, 0f3F7FF972;
	fma.rn.f32 	%f31, %f30, 0f3F800347, 0f3F7FF972;
	fma.rn.f32 	%f32, %f31, 0f3F800347, 0f3F7FF972;
	fma.rn.f32 	%f33, %f32, 0f3F800347, 0f3F7FF972;
	fma.rn.f32 	%f34, %f33, 0f3F800347, 0f3F7FF972;
	fma.rn.f32 	%f35, %f34, 0f3F800347, 0f3F7FF972;
	fma.rn.f32 	%f36, %f35, 0f3F800347, 0f3F7FF972;
	fma.rn.f32 	%f37, %f36, 0f3F800347, 0f3F7FF972;
	fma.rn.f32 	%f38, %f37, 0f3F800347, 0f3F7FF972;
	fma.rn.f32 	%f39, %f38, 0f3F800347, 0f3F7FF972;
	fma.rn.f32 	%f40, %f39, 0f3F800347, 0f3F7FF972;
	fma.rn.f32 	%f41, %f40, 0f3F800347, 0f3F7FF972;
	fma.rn.f32 	%f42, %f41, 0f3F800347, 0f3F7FF972;
	fma.rn.f32 	%f43, %f42, 0f3F800347, 0f3F7FF972;
	fma.rn.f32 	%f44, %f43, 0f3F800347, 0f3F7FF972;
	fma.rn.f32 	%f45, %f44, 0f3F800347, 0f3F7FF972;
	fma.rn.f32 	%f46, %f45, 0f3F800347, 0f3F7FF972;
	fma.rn.f32 	%f47, %f46, 0f3F800347, 0f3F7FF972;
	fma.rn.f32 	%f48, %f47, 0f3F800347, 0f3F7FF972;
	fma.rn.f32 	%f49, %f48, 0f3F800347, 0f3F7FF972;
	fma.rn.f32 	%f50, %f49, 0f3F800347, 0f3F7FF972;
	fma.rn.f32 	%f51, %f50, 0f3F800347, 0f3F7FF972;
	fma.rn.f32 	%f52, %f51, 0f3F800347, 0f3F7FF972;
	fma.rn.f32 	%f53, %f52, 0f3F800347, 0f3F7FF972;
	fma.rn.f32 	%f54, %f53, 0f3F800347, 0f3F7FF972;
	fma.rn.f32 	%f55, %f54, 0f3F800347, 0f3F7FF972;
	fma.rn.f32 	%f56, %f55, 0f3F800347, 0f3F7FF972;
	fma.rn.f32 	%f57, %f56, 0f3F800347, 0f3F7FF972;
	fma.rn.f32 	%f58, %f57, 0f3F800347, 0f3F7FF972;
	fma.rn.f32 	%f59, %f58, 0f3F800347, 0f3F7FF972;
	fma.rn.f32 	%f60, %f59, 0f3F800347, 0f3F7FF972;
	fma.rn.f32 	%f61, %f60, 0f3F800347, 0f3F7FF972;
	fma.rn.f32 	%f62, %f61, 0f3F800347, 0f3F7FF972;
	fma.rn.f32 	%f63, %f62, 0f3F800347, 0f3F7FF972;
	fma.rn.f32 	%f64, %f63, 0f3F800347, 0f3F7FF972;
	fma.rn.f32 	%f65, %f64, 0f3F800347, 0f3F7FF972;
	fma.rn.f32 	%f66, %f65, 0f3F800347, 0f3F7FF972;
	fma.rn.f32 	%f67, %f66, 0f3F800347, 0f3F7FF972;
	fma.rn.f32 	%f68, %f67, 0f3F800347, 0f3F7FF972;
	fma.rn.f32 	%f69, %f68, 0f3F800347, 0f3F7FF972;
	fma.rn.f32 	%f70, %f69, 0f3F800347, 0f3F7FF972;
	fma.rn.f32 	%f71, %f70, 0f3F800347, 0f3F7FF972;
	fma.rn.f32 	%f72, %f71, 0f3F800347, 0f3F7FF972;
	fma.rn.f32 	%f73, %f72, 0f3F800347, 0f3F7FF972;
	fma.rn.f32 	%f74, %f73, 0f3F800347, 0f3F7FF972;
	fma.rn.f32 	%f94, %f74, 0f3F800347, 0f3F7FF972;
	add.s32 	%r14, %r14, 4;
	setp.ne.s32 	%p3, %r14, 0;
	@%p3 bra 	$L__BB1_3;
$L__BB1_4:
	setp.eq.s32 	%p4, %r1, 0;
	@%p4 bra 	$L__BB1_7;
	neg.s32 	%r15, %r1;
$L__BB1_6:
	.pragma "nounroll";
	fma.rn.f32 	%f75, %f94, 0f3F800347, 0f3F7FF972;
	fma.rn.f32 	%f76, %f75, 0f3F800347, 0f3F7FF972;
	fma.rn.f32 	%f77, %f76, 0f3F800347, 0f3F7FF972;
	fma.rn.f32 	%f78, %f77, 0f3F800347, 0f3F7FF972;
	fma.rn.f32 	%f79, %f78, 0f3F800347, 0f3F7FF972;
	fma.rn.f32 	%f80, %f79, 0f3F800347, 0f3F7FF972;
	fma.rn.f32 	%f81, %f80, 0f3F800347, 0f3F7FF972;
	fma.rn.f32 	%f82, %f81, 0f3F800347, 0f3F7FF972;
	fma.rn.f32 	%f83, %f82, 0f3F800347, 0f3F7FF972;
	fma.rn.f32 	%f84, %f83, 0f3F800347, 0f3F7FF972;
	fma.rn.f32 	%f85, %f84, 0f3F800347, 0f3F7FF972;
	fma.rn.f32 	%f86, %f85, 0f3F800347, 0f3F7FF972;
	fma.rn.f32 	%f87, %f86, 0f3F800347, 0f3F7FF972;
	fma.rn.f32 	%f88, %f87, 0f3F800347, 0f3F7FF972;
	fma.rn.f32 	%f89, %f88, 0f3F800347, 0f3F7FF972;
	fma.rn.f32 	%f94, %f89, 0f3F800347, 0f3F7FF972;
	add.s32 	%r15, %r15, 1;
	setp.ne.s32 	%p5, %r15, 0;
	@%p5 bra 	$L__BB1_6;
$L__BB1_7:
	cvta.to.global.u64 	%rd2, %rd1;
	mov.u32 	%r10, %tid.x;
	mov.u32 	%r11, %ctaid.x;
	mov.u32 	%r12, %ntid.x;
	mad.lo.s32 	%r13, %r11, %r12, %r10;
	mul.wide.s32 	%rd3, %r13, 4;
	add.s64 	%rd4, %rd2, %rd3;
	st.global.f32 	[%rd4], %f94;
	ret;

}
	// .globl	_Z10fma_kernelILi32EEvPfi
.visible .entry _Z10fma_kernelILi32EEvPfi(
	.param .u64 .ptr .align 1 _Z10fma_kernelILi32EEvPfi_param_0,
	.param .u32 _Z10fma_kernelILi32EEvPfi_param_1
)
{
	.reg .pred 	%p<6>;
	.reg .b32 	%r<16>;
	.reg .b32 	%f<175>;
	.reg .b64 	%rd<5>;

	ld.param.u64 	%rd1, [_Z10fma_kernelILi32EEvPfi_param_0];
	ld.param.u32 	%r8, [_Z10fma_kernelILi32EEvPfi_param_1];
	setp.lt.s32 	%p1, %r8, 1;
	mov.f32 	%f174, 0f3F800000;
	@%p1 bra 	$L__BB2_7;
	and.b32  	%r1, %r8, 3;
	setp.lt.u32 	%p2, %r8, 4;
	mov.f32 	%f174, 0f3F800000;
	@%p2 bra 	$L__BB2_4;
	and.b32  	%r9, %r8, 2147483644;
	neg.s32 	%r14, %r9;
	mov.f32 	%f174, 0f3F800000;
$L__BB2_3:
	.pragma "nounroll";
	fma.rn.f32 	%f12, %f174, 0f3F800347, 0f3F7FF972;
	fma.rn.f32 	%f13, %f12, 0f3F800347, 0f3F7FF972;
	fma.rn.f32 	%f14, %f13, 0f3F800347, 0f3F7FF972;
	fma.rn.f32 	%f15, %f14, 0f3F800347, 0f3F7FF972;
	fma.rn.f32 	%f16, %f15, 0f3F800347, 0f3F7FF972;
	fma.rn.f32 	%f17, %f16, 0f3F800347, 0f3F7FF972;
	fma.rn.f32 	%f18, %f17, 0f3F800347, 0f3F7FF972;
	fma.rn.f32 	%f19, %f18, 0f3F800347, 0f3F7FF972;
	fma.rn.f32 	%f20, %f19, 0f3F800347, 0f3F7FF972;
	fma.rn.f32 	%f21, %f20, 0f3F800347, 0f3F7FF972;
	fma.rn.f32 	%f22, %f21, 0f3F800347, 0f3F7FF972;
	fma.rn.f32 	%f23, %f22, 0f3F800347, 0f3F7FF972;
	fma.rn.f32 	%f24, %f23, 0f3F800347, 0f3F7FF972;
	fma.rn.f32 	%f25, %f24, 0f3F800347, 0f3F7FF972;
	fma.rn.f32 	%f26, %f25, 0f3F800347, 0f3F7FF972;
	fma.rn.f32 	%f27, %f26, 0f3F800347, 0f3F7FF972;
	fma.rn.f32 	%f28, %f27, 0f3F800347, 0f3F7FF972;
	fma.rn.f32 	%f29, %f28, 0f3F800347, 0f3F7FF972;
	fma.rn.f32 	%f30, %f29, 0f3F800347, 0f3F7FF972;
	fma.rn.f32 	%f31, %f30, 0f3F800347, 0f3F7FF972;
	fma.rn.f32 	%f32, %f31, 0f3F800347, 0f3F7FF972;
	fma.rn.f32 	%f33, %f32, 0f3F800347, 0f3F7FF972;
	fma.rn.f32 	%f34, %f33, 0f3F800347, 0f3F7FF972;
	fma.rn.f32 	%f35, %f34, 0f3F800347, 0f3F7FF972;
	fma.rn.f32 	%f36, %f35, 0f3F800347, 0f3F7FF972;
	fma.rn.f32 	%f37, %f36, 0f3F800347, 0f3F7FF972;
	fma.rn.f32 	%f38, %f37, 0f3F800347, 0f3F7FF972;
	fma.rn.f32 	%f39, %f38, 0f3F800347, 0f3F7FF972;
	fma.rn.f32 	%f40, %f39, 0f3F800347, 0f3F7FF972;
	fma.rn.f32 	%f41, %f40, 0f3F800347, 0f3F7FF972;
	fma.rn.f32 	%f42, %f41, 0f3F800347, 0f3F7FF972;
	fma.rn.f32 	%f43, %f42, 0f3F800347, 0f3F7FF972;
	fma.rn.f32 	%f44, %f43, 0f3F800347, 0f3F7FF972;
	fma.rn.f32 	%f45, %f44, 0f3F800347, 0f3F7FF972;
	fma.rn.f32 	%f46, %f45, 0f3F800347, 0f3F7FF972;
	fma.rn.f32 	%f47, %f46, 0f3F800347, 0f3F7FF972;
	fma.rn.f32 	%f48, %f47, 0f3F800347, 0f3F7FF972;
	fma.rn.f32 	%f49, %f48, 0f3F800347, 0f3F7FF972;
	fma.rn.f32 	%f50, %f49, 0f3F800347, 0f3F7FF972;
	fma.rn.f32 	%f51, %f50, 0f3F800347, 0f3F7FF972;
	fma.rn.f32 	%f52, %f51, 0f3F800347, 0f3F7FF972;
	fma.rn.f32 	%f53, %f52, 0f3F800347, 0f3F7FF972;
	fma.rn.f32 	%f54, %f53, 0f3F800347, 0f3F7FF972;
	fma.rn.f32 	%f55, %f54, 0f3F800347, 0f3F7FF972;
	fma.rn.f32 	%f56, %f55, 0f3F800347, 0f3F7FF972;
	fma.rn.f32 	%f57, %f56, 0f3F800347, 0f3F7FF972;
	fma.rn.f32 	%f58, %f57, 0f3F800347, 0f3F7FF972;
	fma.rn.f32 	%f59, %f58, 0f3F800347, 0f3F7FF972;
	fma.rn.f32 	%f60, %f59, 0f3F800347, 0f3F7FF972;
	fma.rn.f32 	%f61, %f60, 0f3F800347, 0f3F7FF972;
	fma.rn.f32 	%f62, %f61, 0f3F800347, 0f3F7FF972;
	fma.rn.f32 	%f63, %f62, 0f3F800347, 0f3F7FF972;
	fma.rn.f32 	%f64, %f63, 0f3F800347, 0f3F7FF972;
	fma.rn.f32 	%f65, %f64, 0f3F800347, 0f3F7FF972;
	fma.rn.f32 	%f66, %f65, 0f3F800347, 0f3F7FF972;
	fma.rn.f32 	%f67, %f66, 0f3F800347, 0f3F7FF972;
	fma.rn.f32 	%f68, %f67, 0f3F800347, 0f3F7FF972;
	fma.rn.f32 	%f69, %f68, 0f3F800347, 0f3F7FF972;
	fma.rn.f32 	%f70, %f69, 0f3F800347, 0f3F7FF972;
	fma.rn.f32 	%f71, %f70, 0f3F800347, 0f3F7FF972;
	fma.rn.f32 	%f72, %f71, 0f3F800347, 0f3F7FF972;
	fma.rn.f32 	%f73, %f72, 0f3F800347, 0f3F7FF972;
	fma.rn.f32 	%f74, %f73, 0f3F800347, 0f3F7FF972;
	fma.rn.f32 	%f75, %f74, 0f3F800347, 0f3F7FF972;
	fma.rn.f32 	%f76, %f75, 0f3F800347, 0f3F7FF972;
	fma.rn.f32 	%f77, %f76, 0f3F800347, 0f3F7FF972;
	fma.rn.f32 	%f78, %f77, 0f3F800347, 0f3F7FF972;
	fma.rn.f32 	%f79, %f78, 0f3F800347, 0f3F7FF972;
	fma.rn.f32 	%f80, %f79, 0f3F800347, 0f3F7FF972;
	fma.rn.f32 	%f81, %f80, 0f3F800347, 0f3F7FF972;
	fma.rn.f32 	%f82, %f81, 0f3F800347, 0f3F7FF972;
	fma.rn.f32 	%f83, %f82, 0f3F800347, 0f3F7FF972;
	fma.rn.f32 	%f84, %f83, 0f3F800347, 0f3F7FF972;
	fma.rn.f32 	%f85, %f84, 0f3F800347, 0f3F7FF972;
	fma.rn.f32 	%f86, %f85, 0f3F800347, 0f3F7FF972;
	fma.rn.f32 	%f87, %f86, 0f3F800347, 0f3F7FF972;
	fma.rn.f32 	%f88, %f87, 0f3F800347, 0f3F7FF972;
	fma.rn.f32 	%f89, %f88, 0f3F800347, 0f3F7FF972;
	fma.rn.f32 	%f90, %f89, 0f3F800347, 0f3F7FF972;
	fma.rn.f32 	%f91, %f90, 0f3F800347, 0f3F7FF972;
	fma.rn.f32 	%f92, %f91, 0f3F800347, 0f3F7FF972;
	fma.rn.f32 	%f93, %f92, 0f3F800347, 0f3F7FF972;
	fma.rn.f32 	%f94, %f93, 0f3F800347, 0f3F7FF972;
	fma.rn.f32 	%f95, %f94, 0f3F800347, 0f3F7FF972;
	fma.rn.f32 	%f96, %f95, 0f3F800347, 0f3F7FF972;
	fma.rn.f32 	%f97, %f96, 0f3F800347, 0f3F7FF972;
	fma.rn.f32 	%f98, %f97, 0f3F800347, 0f3F7FF972;
	fma.rn.f32 	%f99, %f98, 0f3F800347, 0f3F7FF972;
	fma.rn.f32 	%f100, %f99, 0f3F800347, 0f3F7FF972;
	fma.rn.f32 	%f101, %f100, 0f3F800347, 0f3F7FF972;
	fma.rn.f32 	%f102, %f101, 0f3F800347, 0f3F7FF972;
	fma.rn.f32 	%f103, %f102, 0f3F800347, 0f3F7FF972;
	fma.rn.f32 	%f104, %f103, 0f3F800347, 0f3F7FF972;
	fma.rn.f32 	%f105, %f104, 0f3F800347, 0f3F7FF972;
	fma.rn.f32 	%f106, %f105, 0f3F800347, 0f3F7FF972;
	fma.rn.f32 	%f107, %f106, 0f3F800347, 0f3F7FF972;
	fma.rn.f32 	%f108, %f107, 0f3F800347, 0f3F7FF972;
	fma.rn.f32 	%f109, %f108, 0f3F800347, 0f3F7FF972;
	fma.rn.f32 	%f110, %f109, 0f3F800347, 0f3F7FF972;
	fma.rn.f32 	%f111, %f110, 0f3F800347, 0f3F7FF972;
	fma.rn.f32 	%f112, %f111, 0f3F800347, 0f3F7FF972;
	fma.rn.f32 	%f113, %f112, 0f3F800347, 0f3F7FF972;
	fma.rn.f32 	%f114, %f113, 0f3F800347, 0f3F7FF972;
	fma.rn.f32 	%f115, %f114, 0f3F800347, 0f3F7FF972;
	fma.rn.f32 	%f116, %f115, 0f3F800347, 0f3F7FF972;
	fma.rn.f32 	%f117, %f116, 0f3F800347, 0f3F7FF972;
	fma.rn.f32 	%f118, %f117, 0f3F800347, 0f3F7FF972;
	fma.rn.f32 	%f119, %f118, 0f3F800347, 0f3F7FF972;
	fma.rn.f32 	%f120, %f119, 0f3F800347, 0f3F7FF972;
	fma.rn.f32 	%f121, %f120, 0f3F800347, 0f3F7FF972;
	fma.rn.f32 	%f122, %f121, 0f3F800347, 0f3F7FF972;
	fma.rn.f32 	%f123, %f122, 0f3F800347, 0f3F7FF972;
	fma.rn.f32 	%f124, %f123, 0f3F800347, 0f3F7FF972;
	fma.rn.f32 	%f125, %f124, 0f3F800347, 0f3F7FF972;
	fma.rn.f32 	%f126, %f125, 0f3F800347, 0f3F7FF972;
	fma.rn.f32 	%f127, %f126, 0f3F800347, 0f3F7FF972;
	fma.rn.f32 	%f128, %f127, 0f3F800347, 0f3F7FF972;
	fma.rn.f32 	%f129, %f128, 0f3F800347, 0f3F7FF972;
	fma.rn.f32 	%f130, %f129, 0f3F800347, 0f3F7FF972;
	fma.rn.f32 	%f131, %f130, 0f3F800347, 0f3F7FF972;
	fma.rn.f32 	%f132, %f131, 0f3F800347, 0f3F7FF972;
	fma.rn.f32 	%f133, %f132, 0f3F800347, 0f3F7FF972;
	fma.rn.f32 	%f134, %f133, 0f3F800347, 0f3F7FF972;
	fma.rn.f32 	%f135, %f134, 0f3F800347, 0f3F7FF972;
	fma.rn.f32 	%f136, %f135, 0f3F800347, 0f3F7FF972;
	fma.rn.f32 	%f137, %f136, 0f3F800347, 0f3F7FF972;
	fma.rn.f32 	%f138, %f137, 0f3F800347, 0f3F7FF972;
	fma.rn.f32 	%f174, %f138, 0f3F800347, 0f3F7FF972;
	add.s32 	%r14, %r14, 4;
	setp.ne.s32 	%p3, %r14, 0;
	@%p3 bra 	$L__BB2_3;
$L__BB2_4:
	setp.eq.s32 	%p4, %r1, 0;
	@%p4 bra 	$L__BB2_7;
	neg.s32 	%r15, %r1;
$L__BB2_6:
	.pragma "nounroll";
	fma.rn.f32 	%f139, %f174, 0f3F800347, 0f3F7FF972;
	fma.rn.f32 	%f140, %f139, 0f3F800347, 0f3F7FF972;
	fma.rn.f32 	%f141, %f140, 0f3F800347, 0f3F7FF972;
	fma.rn.f32 	%f142, %f141, 0f3F800347, 0f3F7FF972;
	fma.rn.f32 	%f143, %f142, 0f3F800347, 0f3F7FF972;
	fma.rn.f32 	%f144, %f143, 0f3F800347, 0f3F7FF972;
	fma.rn.f32 	%f145, %f144, 0f3F800347, 0f3F7FF972;
	fma.rn.f32 	%f146, %f145, 0f3F800347, 0f3F7FF972;
	fma.rn.f32 	%f147, %f146, 0f3F800347, 0f3F7FF972;
	fma.rn.f32 	%f148, %f147, 0f3F800347, 0f3F7FF972;
	fma.rn.f32 	%f149, %f148, 0f3F800347, 0f3F7FF972;
	fma.rn.f32 	%f150, %f149, 0f3F800347, 0f3F7FF972;
	fma.rn.f32 	%f151, %f150, 0f3F800347, 0f3F7FF972;
	fma.rn.f32 	%f152, %f151, 0f3F800347, 0f3F7FF972;
	fma.rn.f32 	%f153, %f152, 0f3F800347, 0f3F7FF972;
	fma.rn.f32 	%f154, %f153, 0f3F800347, 0f3F7FF972;
	fma.rn.f32 	%f155, %f154, 0f3F800347, 0f3F7FF972;
	fma.rn.f32 	%f156, %f155, 0f3F800347, 0f3F7FF972;
	fma.rn.f32 	%f157, %f156, 0f3F800347, 0f3F7FF972;
	fma.rn.f32 	%f158, %f157, 0f3F800347, 0f3F7FF972;
	fma.rn.f32 	%f159, %f158, 0f3F800347, 0f3F7FF972;
	fma.rn.f32 	%f160, %f159, 0f3F800347, 0f3F7FF972;
	fma.rn.f32 	%f161, %f160, 0f3F800347, 0f3F7FF972;
	fma.rn.f32 	%f162, %f161, 0f3F800347, 0f3F7FF972;
	fma.rn.f32 	%f163, %f162, 0f3F800347, 0f3F7FF972;
	fma.rn.f32 	%f164, %f163, 0f3F800347, 0f3F7FF972;
	fma.rn.f32 	%f165, %f164, 0f3F800347, 0f3F7FF972;
	fma.rn.f32 	%f166, %f165, 0f3F800347, 0f3F7FF972;
	fma.rn.f32 	%f167, %f166, 0f3F800347, 0f3F7FF972;
	fma.rn.f32 	%f168, %f167, 0f3F800347, 0f3F7FF972;
	fma.rn.f32 	%f169, %f168, 0f3F800347, 0f3F7FF972;
	fma.rn.f32 	%f174, %f169, 0f3F800347, 0f3F7FF972;
	add.s32 	%r15, %r15, 1;
	setp.ne.s32 	%p5, %r15, 0;
	@%p5 bra 	$L__BB2_6;
$L__BB2_7:
	cvta.to.global.u64 	%rd2, %rd1;
	mov.u32 	%r10, %tid.x;
	mov.u32 	%r11, %ctaid.x;
	mov.u32 	%r12, %ntid.x;
	mad.lo.s32 	%r13, %r11, %r12, %r10;
	mul.wide.s32 	%rd3, %r13, 4;
	add.s64 	%rd4, %rd2, %rd3;
	st.global.f32 	[%rd4], %f174;
	ret;

}
	// .globl	_Z10fma_kernelILi48EEvPfi
.visible .entry _Z10fma_kernelILi48EEvPfi(
	.param .u64 .ptr .align 1 _Z10fma_kernelILi48EEvPfi_param_0,
	.param .u32 _Z10fma_kernelILi48EEvPfi_param_1
)
{
	.reg .pred 	%p<6>;
	.reg .b32 	%r<16>;
	.reg .b32 	%f<255>;
	.reg .b64 	%rd<5>;

	ld.param.u64 	%rd1, [_Z10fma_kernelILi48EEvPfi_param_0];
	ld.param.u32 	%r8, [_Z10fma_kernelILi48EEvPfi_param_1];
	setp.lt.s32 	%p1, %r8, 1;
	mov.f32 	%f254, 0f3F800000;
	@%p1 bra 	$L__BB3_7;
	and.b32  	%r1, %r8, 3;
	setp.lt.u32 	%p2, %r8, 4;
	mov.f32 	%f254, 0f3F800000;
	@%p2 bra 	$L__BB3_4;
	and.b32  	%r9, %r8, 2147483644;
	neg.s32 	%r14, %r9;
	mov.f32 	%f254, 0f3F800000;
$L__BB3_3:
	.pragma "nounroll";
	fma.rn.f32 	%f12, %f254, 0f3F800347, 0f3F7FF972;
	fma.rn.f32 	%f13, %f12, 0f3F800347, 0f3F7FF972;
	fma.rn.f32 	%f14, %f13, 0f3F800347, 0f3F7FF972;
	fma.rn.f32 	%f15, %f14, 0f3F800347, 0f3F7FF972;
	fma.rn.f32 	%f16, %f15, 0f3F800347, 0f3F7FF972;
	fma.rn.f32 	%f17, %f16, 0f3F800347, 0f3F7FF972;
	fma.rn.f32 	%f18, %f17, 0f3F800347, 0f3F7FF972;
	fma.rn.f32 	%f19, %f18, 0f3F800347, 0f3F7FF972;
	fma.rn.f32 	%f20, %f19, 0f3F800347, 0f3F7FF972;
	fma.rn.f32 	%f21, %f20, 0f3F800347, 0f3F7FF972;
	fma.rn.f32 	%f22, %f21, 0f3F800347, 0f3F7FF972;
	fma.rn.f32 	%f23, %f22, 0f3F800347, 0f3F7FF972;
	fma.rn.f32 	%f24, %f23, 0f3F800347, 0f3F7FF972;
	fma.rn.f32 	%f25, %f24, 0f3F800347, 0f3F7FF972;
	fma.rn.f32 	%f26, %f25, 0f3F800347, 0f3F7FF972;
	fma.rn.f32 	%f27, %f26, 0f3F800347, 0f3F7FF972;
	fma.rn.f32 	%f28, %f27, 0f3F800347, 0f3F7FF972;
	fma.rn.f32 	%f29, %f28, 0f3F800347, 0f3F7FF972;
	fma.rn.f32 	%f30, %f29, 0f3F800347, 0f3F7FF972;
	fma.rn.f32 	%f31, %f30, 0f3F800347, 0f3F7FF972;
	fma.rn.f32 	%f32, %f31, 0f3F800347, 0f3F7FF972;
	fma.rn.f32 	%f33, %f32, 0f3F800347, 0f3F7FF972;
	fma.rn.f32 	%f34, %f33, 0f3F800347, 0f3F7FF972;
	fma.rn.f32 	%f35, %f34, 0f3F800347, 0f3F7FF972;
	fma.rn.f32 	%f36, %f35, 0f3F800347, 0f3F7FF972;
	fma.rn.f32 	%f37, %f36, 0f3F800347, 0f3F7FF972;
	fma.rn.f32 	%f38, %f37, 0f3F800347, 0f3F7FF972;
	fma.rn.f32 	%f39, %f38, 0f3F800347, 0f3F7FF972;
	fma.rn.f32 	%f40, %f39, 0f3F800347, 0f3F7FF972;
	fma.rn.f32 	%f41, %f40, 0f3F800347, 0f3F7FF972;
	fma.rn.f32 	%f42, %f41, 0f3F800347, 0f3F7FF972;
	fma.rn.f32 	%f43, %f42, 0f3F800347, 0f3F7FF972;
	fma.rn.f32 	%f44, %f43, 0f3F800347, 0f3F7FF972;
	fma.rn.f32 	%f45, %f44, 0f3F800347, 0f3F7FF972;
	fma.rn.f32 	%f46, %f45, 0f3F800347, 0f3F7FF972;
	fma.rn.f32 	%f47, %f46, 0f3F800347, 0f3F7FF972;
	fma.rn.f32 	%f48, %f47, 0f3F800347, 0f3F7FF972;
	fma.rn.f32 	%f49, %f48, 0f3F800347, 0f3F7FF972;
	fma.rn.f32 	%f50, %f49, 0f3F800347, 0f3F7FF972;
	fma.rn.f32 	%f51, %f50, 0f3F800347, 0f3F7FF972;
	fma.rn.f32 	%f52, %f51, 0f3F800347, 0f3F7FF972;
	fma.rn.f32 	%f53, %f52, 0f3F800347, 0f3F7FF972;
	fma.rn.f32 	%f54, %f53, 0f3F800347, 0f3F7FF972;
	fma.rn.f32 	%f55, %f54, 0f3F800347, 0f3F7FF972;
	fma.rn.f32 	%f56, %f55, 0f3F800347, 0f3F7FF972;
	fma.rn.f32 	%f57, %f56, 0f3F800347, 0f3F7FF972;
	fma.rn.f32 	%f58, %f57, 0f3F800347, 0f3F7FF972;
	fma.rn.f32 	%f59, %f58, 0f3F800347, 0f3F7FF972;
	fma.rn.f32 	%f60, %f59, 0f3F800347, 0f3F7FF972;
	fma.rn.f32 	%f61, %f60, 0f3F800347, 0f3F7FF972;
	fma.rn.f32 	%f62, %f61, 0f3F800347, 0f3F7FF972;
	fma.rn.f32 	%f63, %f62, 0f3F800347, 0f3F7FF972;
	fma.rn.f32 	%f64, %f63, 0f3F800347, 0f3F7FF972;
	fma.rn.f32 	%f65, %f64, 0f3F800347, 0f3F7FF972;
	fma.rn.f32 	%f66, %f65, 0f3F800347, 0f3F7FF972;
	fma.rn.f32 	%f67, %f66, 0f3F800347, 0f3F7FF972;
	fma.rn.f32 	%f68, %f67, 0f3F800347, 0f3F7FF972;
	fma.rn.f32 	%f69, %f68, 0f3F800347, 0f3F7FF972;
	fma.rn.f32 	%f70, %f69, 0f3F800347, 0f3F7FF972;
	fma.rn.f32 	%f71, %f70, 0f3F800347, 0f3F7FF972;
	fma.rn.f32 	%f72, %f71, 0f3F800347, 0f3F7FF972;
	fma.rn.f32 	%f73, %f72, 0f3F800347, 0f3F7FF972;
	fma.rn.f32 	%f74, %f73, 0f3F800347, 0f3F7FF972;
	fma.rn.f32 	%f75, %f74, 0f3F800347, 0f3F7FF972;
	fma.rn.f32 	%f76, %f75, 0f3F800347, 0f3F7FF972;
	fma.rn.f32 	%f77, %f76, 0f3F800347, 0f3F7FF972;
	fma.rn.f32 	%f78, %f77, 0f3F800347, 0f3F7FF972;
	fma.rn.f32 	%f79, %f78, 0f3F800347, 0f3F7FF972;
	fma.rn.f32 	%f80, %f79, 0f3F800347, 0f3F7FF972;
	fma.rn.f32 	%f81, %f80, 0f3F800347, 0f3F7FF972;
	fma.rn.f32 	%f82, %f81, 0f3F800347, 0f3F7FF972;
	fma.rn.f32 	%f83, %f82, 0f3F800347, 0f3F7FF972;
	fma.rn.f32 	%f84, %f83, 0f3F800347, 0f3F7FF972;
	fma.rn.f32 	%f85, %f84, 0f3F800347, 0f3F7FF972;
	fma.rn.f32 	%f86, %f85, 0f3F800347, 0f3F7FF972;
	fma.rn.f32 	%f87, %f86, 0f3F800347, 0f3F7FF972;
	fma.rn.f32 	%f88, %f87, 0f3F800347, 0f3F7FF972;
	fma.rn.f32 	%f89, %f88, 0f3F800347, 0f3F7FF972;
	fma.rn.f32 	%f90, %f89, 0f3F800347, 0f3F7FF972;
	fma.rn.f32 	%f91, %f90, 0f3F800347, 0f3F7FF972;
	fma.rn.f32 	%f92, %f91, 0f3F800347, 0f3F7FF972;
	fma.rn.f32 	%f93, %f92, 0f3F800347, 0f3F7FF972;
	fma.rn.f32 	%f94, %f93, 0f3F800347, 0f3F7FF972;
	fma.rn.f32 	%f95, %f94, 0f3F800347, 0f3F7FF972;
	fma.rn.f32 	%f96, %f95, 0f3F800347, 0f3F7FF972;
	fma.rn.f32 	%f97, %f96, 0f3F800347, 0f3F7FF972;
	fma.rn.f32 	%f98, %f97, 0f3F800347, 0f3F7FF972;
	fma.rn.f32 	%f99, %f98, 0f3F800347, 0f3F7FF972;
	fma.rn.f32 	%f100, %f99, 0f3F800347, 0f3F7FF972;
	fma.rn.f32 	%f101, %f100, 0f3F800347, 0f3F7FF972;
	fma.rn.f32 	%f102, %f101, 0f3F800347, 0f3F7FF972;
	fma.rn.f32 	%f103, %f102, 0f3F800347, 0f3F7FF972;
	fma.rn.f32 	%f104, %f103, 0f3F800347, 0f3F7FF972;
	fma.rn.f32 	%f105, %f104, 0f3F800347, 0f3F7FF972;
	fma.rn.f32 	%f106, %f105, 0f3F800347, 0f3F7FF972;
	fma.rn.f32 	%f107, %f106, 0f3F800347, 0f3F7FF972;
	fma.rn.f32 	%f108, %f107, 0f3F800347, 0f3F7FF972;
	fma.rn.f32 	%f109, %f108, 0f3F800347, 0f3F7FF972;
	fma.rn.f32 	%f110, %f109, 0f3F800347, 0f3F7FF972;
	fma.rn.f32 	%f111, %f110, 0f3F800347, 0f3F7FF972;
	fma.rn.f32 	%f112, %f111, 0f3F800347, 0f3F7FF972;
	fma.rn.f32 	%f113, %f112, 0f3F800347, 0f3F7FF972;
	fma.rn.f32 	%f114, %f113, 0f3F800347, 0f3F7FF972;
	fma.rn.f32 	%f115, %f114, 0f3F800347, 0f3F7FF972;
	fma.rn.f32 	%f116, %f115, 0f3F800347, 0f3F7FF972;
	fma.rn.f32 	%f117, %f116, 0f3F800347, 0f3F7FF972;
	fma.rn.f32 	%f118, %f117, 0f3F800347, 0f3F7FF972;
	fma.rn.f32 	%f119, %f118, 0f3F800347, 0f3F7FF972;
	fma.rn.f32 	%f120, %f119, 0f3F800347, 0f3F7FF972;
	fma.rn.f32 	%f121, %f120, 0f3F800347, 0f3F7FF972;
	fma.rn.f32 	%f122, %f121, 0f3F800347, 0f3F7FF972;
	fma.rn.f32 	%f123, %f122, 0f3F800347, 0f3F7FF972;
	fma.rn.f32 	%f124, %f123, 0f3F800347, 0f3F7FF972;
	fma.rn.f32 	%f125, %f124, 0f3F800347, 0f3F7FF972;
	fma.rn.f32 	%f126, %f125, 0f3F800347, 0f3F7FF972;
	fma.rn.f32 	%f127, %f126, 0f3F800347, 0f3F7FF972;
	fma.rn.f32 	%f128, %f127, 0f3F800347, 0f3F7FF972;
	fma.rn.f32 	%f129, %f128, 0f3F800347, 0f3F7FF972;
	fma.rn.f32 	%f130, %f129, 0f3F800347, 0f3F7FF972;
	fma.rn.f32 	%f131, %f130, 0f3F800347, 0f3F7FF972;
	fma.rn.f32 	%f132, %f131, 0f3F800347, 0f3F7FF972;
	fma.rn.f32 	%f133, %f132, 0f3F800347, 0f3F7FF972;
	fma.rn.f32 	%f134, %f133, 0f3F800347, 0f3F7FF972;
	fma.rn.f32 	%f135, %f134, 0f3F800347, 0f3F7FF972;
	fma.rn.f32 	%f136, %f135, 0f3F800347, 0f3F7FF972;
	fma.rn.f32 	%f137, %f136, 0f3F800347, 0f3F7FF972;
	fma.rn.f32 	%f138, %f137, 0f3F800347, 0f3F7FF972;
	fma.rn.f32 	%f139, %f138, 0f3F800347, 0f3F7FF972;
	fma.rn.f32 	%f140, %f139, 0f3F800347, 0f3F7FF972;
	fma.rn.f32 	%f141, %f140, 0f3F800347, 0f3F7FF972;
	fma.rn.f32 	%f142, %f141, 0f3F800347, 0f3F7FF972;
	fma.rn.f32 	%f143, %f142, 0f3F800347, 0f3F7FF972;
	fma.rn.f32 	%f144, %f143, 0f3F800347, 0f3F7FF972;
	fma.rn.f32 	%f145, %f144, 0f3F800347, 0f3F7FF972;
	fma.rn.f32 	%f146, %f145, 0f3F800347, 0f3F7FF972;
	fma.rn.f32 	%f147, %f146, 0f3F800347, 0f3F7FF972;
	fma.rn.f32 	%f148, %f147, 0f3F800347, 0f3F7FF972;
	fma.rn.f32 	%f149, %f148, 0f3F800347, 0f3F7FF972;
	fma.rn.f32 	%f150, %f149, 0f3F800347, 0f3F7FF972;
	fma.rn.f32 	%f151, %f150, 0f3F800347, 0f3F7FF972;
	fma.rn.f32 	%f152, %f151, 0f3F800347, 0f3F7FF972;
	fma.rn.f32 	%f153, %f152, 0f3F800347, 0f3F7FF972;
	fma.rn.f32 	%f154, %f153, 0f3F800347, 0f3F7FF972;
	fma.rn.f32 	%f155, %f154, 0f3F800347, 0f3F7FF972;
	fma.rn.f32 	%f156, %f155, 0f3F800347, 0f3F7FF972;
	fma.rn.f32 	%f157, %f156, 0f3F800347, 0f3F7FF972;
	fma.rn.f32 	%f158, %f157, 0f3F800347, 0f3F7FF972;
	fma.rn.f32 	%f159, %f158, 0f3F800347, 0f3F7FF972;
	fma.rn.f32 	%f160, %f159, 0f3F800347, 0f3F7FF972;
	fma.rn.f32 	%f161, %f160, 0f3F800347, 0f3F7FF972;
	fma.rn.f32 	%f162, %f161, 0f3F800347, 0f3F7FF972;
	fma.rn.f32 	%f163, %f162, 0f3F800347, 0f3F7FF972;
	fma.rn.f32 	%f164, %f163, 0f3F800347, 0f3F7FF972;
	fma.rn.f32 	%f165, %f164, 0f3F800347, 0f3F7FF972;
	fma.rn.f32 	%f166, %f165, 0f3F800347, 0f3F7FF972;
	fma.rn.f32 	%f167, %f166, 0f3F800347, 0f3F7FF972;
	fma.rn.f32 	%f168, %f167, 0f3F800347, 0f3F7FF972;
	fma.rn.f32 	%f169, %f168, 0f3F800347, 0f3F7FF972;
	fma.rn.f32 	%f170, %f169, 0f3F800347, 0f3F7FF972;
	fma.rn.f32 	%f171, %f170, 0f3F800347, 0f3F7FF972;
	fma.rn.f32 	%f172, %f171, 0f3F800347, 0f3F7FF972;
	fma.rn.f32 	%f173, %f172, 0f3F800347, 0f3F7FF972;
	fma.rn.f32 	%f174, %f173, 0f3F800347, 0f3F7FF972;
	fma.rn.f32 	%f175, %f174, 0f3F800347, 0f3F7FF972;
	fma.rn.f32 	%f176, %f175, 0f3F800347, 0f3F7FF972;
	fma.rn.f32 	%f177, %f176, 0f3F800347, 0f3F7FF972;
	fma.rn.f32 	%f178, %f177, 0f3F800347, 0f3F7FF972;
	fma.rn.f32 	%f179, %f178, 0f3F800347, 0f3F7FF972;
	fma.rn.f32 	%f180, %f179, 0f3F800347, 0f3F7FF972;
	fma.rn.f32 	%f181, %f180, 0f3F800347, 0f3F7FF972;
	fma.rn.f32 	%f182, %f181, 0f3F800347, 0f3F7FF972;
	fma.rn.f32 	%f183, %f182, 0f3F800347, 0f3F7FF972;
	fma.rn.f32 	%f184, %f183, 0f3F800347, 0f3F7FF972;
	fma.rn.f32 	%f185, %f184, 0f3F800347, 0f3F7FF972;
	fma.rn.f32 	%f186, %f185, 0f3F800347, 0f3F7FF972;
	fma.rn.f32 	%f187, %f186, 0f3F800347, 0f3F7FF972;
	fma.rn.f32 	%f188, %f187, 0f3F800347, 0f3F7FF972;
	fma.rn.f32 	%f189, %f188, 0f3F800347, 0f3F7FF972;
	fma.rn.f32 	%f190, %f189, 0f3F800347, 0f3F7FF972;
	fma.rn.f32 	%f191, %f190, 0f3F800347, 0f3F7FF972;
	fma.rn.f32 	%f192, %f191, 0f3F800347, 0f3F7FF972;
	fma.rn.f32 	%f193, %f192, 0f3F800347, 0f3F7FF972;
	fma.rn.f32 	%f194, %f193, 0f3F800347, 0f3F7FF972;
	fma.rn.f32 	%f195, %f194, 0f3F800347, 0f3F7FF972;
	fma.rn.f32 	%f196, %f195, 0f3F800347, 0f3F7FF972;
	fma.rn.f32 	%f197, %f196, 0f3F800347, 0f3F7FF972;
	fma.rn.f32 	%f198, %f197, 0f3F800347, 0f3F7FF972;
	fma.rn.f32 	%f199, %f198, 0f3F800347, 0f3F7FF972;
	fma.rn.f32 	%f200, %f199, 0f3F800347, 0f3F7FF972;
	fma.rn.f32 	%f201, %f200, 0f3F800347, 0f3F7FF972;
	fma.rn.f32 	%f202, %f201, 0f3F800347, 0f3F7FF972;
	fma.rn.f32 	%f254, %f202, 0f3F800347, 0f3F7FF972;
	add.s32 	%r14, %r14, 4;
	setp.ne.s32 	%p3, %r14, 0;
	@%p3 bra 	$L__BB3_3;
$L__BB3_4:
	setp.eq.s32 	%p4, %r1, 0;
	@%p4 bra 	$L__BB3_7;
	neg.s32 	%r15, %r1;
$L__BB3_6:
	.pragma "nounroll";
	fma.rn.f32 	%f203, %f254, 0f3F800347, 0f3F7FF972;
	fma.rn.f32 	%f204, %f203, 0f3F800347, 0f3F7FF972;
	fma.rn.f32 	%f205, %f204, 0f3F800347, 0f3F7FF972;
	fma.rn.f32 	%f206, %f205, 0f3F800347, 0f3F7FF972;
	fma.rn.f32 	%f207, %f206, 0f3F800347, 0f3F7FF972;
	fma.rn.f32 	%f208, %f207, 0f3F800347, 0f3F7FF972;
	fma.rn.f32 	%f209, %f208, 0f3F800347, 0f3F7FF972;
	fma.rn.f32 	%f210, %f209, 0f3F800347, 0f3F7FF972;
	fma.rn.f32 	%f211, %f210, 0f3F800347, 0f3F7FF972;
	fma.rn.f32 	%f212, %f211, 0f3F800347, 0f3F7FF972;
	fma.rn.f32 	%f213, %f212, 0f3F800347, 0f3F7FF972;
	fma.rn.f32 	%f214, %f213, 0f3F800347, 0f3F7FF972;
	fma.rn.f32 	%f215, %f214, 0f3F800347, 0f3F7FF972;
	fma.rn.f32 	%f216, %f215, 0f3F800347, 0f3F7FF972;
	fma.rn.f32 	%f217, %f216, 0f3F800347, 0f3F7FF972;
	fma.rn.f32 	%f218, %f217, 0f3F800347, 0f3F7FF972;
	fma.rn.f32 	%f219, %f218, 0f3F800347, 0f3F7FF972;
	fma.rn.f32 	%f220, %f219, 0f3F800347, 0f3F7FF972;
	fma.rn.f32 	%f221, %f220, 0f3F800347, 0f3F7FF972;
	fma.rn.f32 	%f222, %f221, 0f3F800347, 0f3F7FF972;
	fma.rn.f32 	%f223, %f222, 0f3F800347, 0f3F7FF972;
	fma.rn.f32 	%f224, %f223, 0f3F800347, 0f3F7FF972;
	fma.rn.f32 	%f225, %f224, 0f3F800347, 0f3F7FF972;
	fma.rn.f32 	%f226, %f225, 0f3F800347, 0f3F7FF972;
	fma.rn.f32 	%f227, %f226, 0f3F800347, 0f3F7FF972;
	fma.rn.f32 	%f228, %f227, 0f3F800347, 0f3F7FF972;
	fma.rn.f32 	%f229, %f228, 0f3F800347, 0f3F7FF972;
	fma.rn.f32 	%f230, %f229, 0f3F800347, 0f3F7FF972;
	fma.rn.f32 	%f231, %f230, 0f3F800347, 0f3F7FF972;
	fma.rn.f32 	%f232, %f231, 0f3F800347, 0f3F7FF972;
	fma.rn.f32 	%f233, %f232, 0f3F800347, 0f3F7FF972;
	fma.rn.f32 	%f234, %f233, 0f3F800347, 0f3F7FF972;
	fma.rn.f32 	%f235, %f234, 0f3F800347, 0f3F7FF972;
	fma.rn.f32 	%f236, %f235, 0f3F800347, 0f3F7FF972;
	fma.rn.f32 	%f237, %f236, 0f3F800347, 0f3F7FF972;
	fma.rn.f32 	%f238, %f237, 0f3F800347, 0f3F7FF972;
	fma.rn.f32 	%f239, %f238, 0f3F800347, 0f3F7FF972;
	fma.rn.f32 	%f240, %f239, 0f3F800347, 0f3F7FF972;
	fma.rn.f32 	%f241, %f240, 0f3F800347, 0f3F7FF972;
	fma.rn.f32 	%f242, %f241, 0f3F800347, 0f3F7FF972;
	fma.rn.f32 	%f243, %f242, 0f3F800347, 0f3F7FF972;
	fma.rn.f32 	%f244, %f243, 0f3F800347, 0f3F7FF972;
	fma.rn.f32 	%f245, %f244, 0f3F800347, 0f3F7FF972;
	fma.rn.f32 	%f246, %f245, 0f3F800347, 0f3F7FF972;
	fma.rn.f32 	%f247, %f246, 0f3F800347, 0f3F7FF972;
	fma.rn.f32 	%f248, %f247, 0f3F800347, 0f3F7FF972;
	fma.rn.f32 	%f249, %f248, 0f3F800347, 0f3F7FF972;
	fma.rn.f32 	%f254, %f249, 0f3F800347, 0f3F7FF972;
	add.s32 	%r15, %r15, 1;
	setp.ne.s32 	%p5, %r15, 0;
	@%p5 bra 	$L__BB3_6;
$L__BB3_7:
	cvta.to.global.u64 	%rd2, %rd1;
	mov.u32 	%r10, %tid.x;
	mov.u32 	%r11, %ctaid.x;
	mov.u32 	%r12, %ntid.x;
	mad.lo.s32 	%r13, %r11, %r12, %r10;
	mul.wide.s32 	%rd3, %r13, 4;
	add.s64 	%rd4, %rd2, %rd3;
	st.global.f32 	[%rd4], %f254;
	ret;

}
	// .globl	_Z10fma_kernelILi64EEvPfi
.visible .entry _Z10fma_kernelILi64EEvPfi(
	.param .u64 .ptr .align 1 _Z10fma_kernelILi64EEvPfi_param_0,
	.param .u32 _Z10fma_kernelILi64EEvPfi_param_1
)
{
	.reg .pred 	%p<6>;
	.reg .b32 	%r<12>;
	.reg .b32 	%f<205>;
	.reg .b64 	%rd<5>;

	ld.param.u64 	%rd1, [_Z10fma_kernelILi64EEvPfi_param_0];
	ld.param.u32 	%r4, [_Z10fma_kernelILi64EEvPfi_param_1];
	setp.lt.s32 	%p1, %r4, 1;
	mov.f32 	%f202, 0f3F800000;
	@%p1 bra 	$L__BB4_6;
	setp.eq.s32 	%p2, %r4, 1;
	mov.f32 	%f202, 0f3F800000;
	@%p2 bra 	$L__BB4_4;
	and.b32  	%r5, %r4, 2147483646;
	neg.s32 	%r11, %r5;
	mov.f32 	%f202, 0f3F800000;
$L__BB4_3:
	.pragma "nounroll";
	fma.rn.f32 	%f11, %f202, 0f3F800347, 0f3F7FF972;
	fma.rn.f32 	%f12, %f11, 0f3F800347, 0f3F7FF972;
	fma.rn.f32 	%f13, %f12, 0f3F800347, 0f3F7FF972;
	fma.rn.f32 	%f14, %f13, 0f3F800347, 0f3F7FF972;
	fma.rn.f32 	%f15, %f14, 0f3F800347, 0f3F7FF972;
	fma.rn.f32 	%f16, %f15, 0f3F800347, 0f3F7FF972;
	fma.rn.f32 	%f17, %f16, 0f3F800347, 0f3F7FF972;
	fma.rn.f32 	%f18, %f17, 0f3F800347, 0f3F7FF972;
	fma.rn.f32 	%f19, %f18, 0f3F800347, 0f3F7FF972;
	fma.rn.f32 	%f20, %f19, 0f3F800347, 0f3F7FF972;
	fma.rn.f32 	%f21, %f20, 0f3F800347, 0f3F7FF972;
	fma.rn.f32 	%f22, %f21, 0f3F800347, 0f3F7FF972;
	fma.rn.f32 	%f23, %f22, 0f3F800347, 0f3F7FF972;
	fma.rn.f32 	%f24, %f23, 0f3F800347, 0f3F7FF972;
	fma.rn.f32 	%f25, %f24, 0f3F800347, 0f3F7FF972;
	fma.rn.f32 	%f26, %f25, 0f3F800347, 0f3F7FF972;
	fma.rn.f32 	%f27, %f26, 0f3F800347, 0f3F7FF972;
	fma.rn.f32 	%f28, %f27, 0f3F800347, 0f3F7FF972;
	fma.rn.f32 	%f29, %f28, 0f3F800347, 0f3F7FF972;
	fma.rn.f32 	%f30, %f29, 0f3F800347, 0f3F7FF972;
	fma.rn.f32 	%f31, %f30, 0f3F800347, 0f3F7FF972;
	fma.rn.f32 	%f32, %f31, 0f3F800347, 0f3F7FF972;
	fma.rn.f32 	%f33, %f32, 0f3F800347, 0f3F7FF972;
	fma.rn.f32 	%f34, %f33, 0f3F800347, 0f3F7FF972;
	fma.rn.f32 	%f35, %f34, 0f3F800347, 0f3F7FF972;
	fma.rn.f32 	%f36, %f35, 0f3F800347, 0f3F7FF972;
	fma.rn.f32 	%f37, %f36, 0f3F800347, 0f3F7FF972;
	fma.rn.f32 	%f38, %f37, 0f3F800347, 0f3F7FF972;
	fma.rn.f32 	%f39, %f38, 0f3F800347, 0f3F7FF972;
	fma.rn.f32 	%f40, %f39, 0f3F800347, 0f3F7FF972;
	fma.rn.f32 	%f41, %f40, 0f3F800347, 0f3F7FF972;
	fma.rn.f32 	%f42, %f41, 0f3F800347, 0f3F7FF972;
	fma.rn.f32 	%f43, %f42, 0f3F800347, 0f3F7FF972;
	fma.rn.f32 	%f44, %f43, 0f3F800347, 0f3F7FF972;
	fma.rn.f32 	%f45, %f44, 0f3F800347, 0f3F7FF972;
	fma.rn.f32 	%f46, %f45, 0f3F800347, 0f3F7FF972;
	fma.rn.f32 	%f47, %f46, 0f3F800347, 0f3F7FF972;
	fma.rn.f32 	%f48, %f47, 0f3F800347, 0f3F7FF972;
	fma.rn.f32 	%f49, %f48, 0f3F800347, 0f3F7FF972;
	fma.rn.f32 	%f50, %f49, 0f3F800347, 0f3F7FF972;
	fma.rn.f32 	%f51, %f50, 0f3F800347, 0f3F7FF972;
	fma.rn.f32 	%f52, %f51, 0f3F800347, 0f3F7FF972;
	fma.rn.f32 	%f53, %f52, 0f3F800347, 0f3F7FF972;
	fma.rn.f32 	%f54, %f53, 0f3F800347, 0f3F7FF972;
	fma.rn.f32 	%f55, %f54, 0f3F800347, 0f3F7FF972;
	fma.rn.f32 	%f56, %f55, 0f3F800347, 0f3F7FF972;
	fma.rn.f32 	%f57, %f56, 0f3F800347, 0f3F7FF972;
	fma.rn.f32 	%f58, %f57, 0f3F800347, 0f3F7FF972;
	fma.rn.f32 	%f59, %f58, 0f3F800347, 0f3F7FF972;
	fma.rn.f32 	%f60, %f59, 0f3F800347, 0f3F7FF972;
	fma.rn.f32 	%f61, %f60, 0f3F800347, 0f3F7FF972;
	fma.rn.f32 	%f62, %f61, 0f3F800347, 0f3F7FF972;
	fma.rn.f32 	%f63, %f62, 0f3F800347, 0f3F7FF972;
	fma.rn.f32 	%f64, %f63, 0f3F800347, 0f3F7FF972;
	fma.rn.f32 	%f65, %f64, 0f3F800347, 0f3F7FF972;
	fma.rn.f32 	%f66, %f65, 0f3F800347, 0f3F7FF972;
	fma.rn.f32 	%f67, %f66, 0f3F800347, 0f3F7FF972;
	fma.rn.f32 	%f68, %f67, 0f3F800347, 0f3F7FF972;
	fma.rn.f32 	%f69, %f68, 0f3F800347, 0f3F7FF972;
	fma.rn.f32 	%f70, %f69, 0f3F800347, 0f3F7FF972;
	fma.rn.f32 	%f71, %f70, 0f3F800347, 0f3F7FF972;
	fma.rn.f32 	%f72, %f71, 0f3F800347, 0f3F7FF972;
	fma.rn.f32 	%f73, %f72, 0f3F800347, 0f3F7FF972;
	fma.rn.f32 	%f74, %f73, 0f3F800347, 0f3F7FF972;
	fma.rn.f32 	%f75, %f74, 0f3F800347, 0f3F7FF972;
	fma.rn.f32 	%f76, %f75, 0f3F800347, 0f3F7FF972;
	fma.rn.f32 	%f77, %f76, 0f3F800347, 0f3F7FF972;
	fma.rn.f32 	%f78, %f77, 0f3F800347, 0f3F7FF972;
	fma.rn.f32 	%f79, %f78, 0f3F800347, 0f3F7FF972;
	fma.rn.f32 	%f80, %f79, 0f3F800347, 0f3F7FF972;
	fma.rn.f32 	%f81, %f80, 0f3F800347, 0f3F7FF972;
	fma.rn.f32 	%f82, %f81, 0f3F800347, 0f3F7FF972;
	fma.rn.f32 	%f83, %f82, 0f3F800347, 0f3F7FF972;
	fma.rn.f32 	%f84, %f83, 0f3F800347, 0f3F7FF972;
	fma.rn.f32 	%f85, %f84, 0f3F800347, 0f3F7FF972;
	fma.rn.f32 	%f86, %f85, 0f3F800347, 0f3F7FF972;
	fma.rn.f32 	%f87, %f86, 0f3F800347, 0f3F7FF972;
	fma.rn.f32 	%f88, %f87, 0f3F800347, 0f3F7FF972;
	fma.rn.f32 	%f89, %f88, 0f3F800347, 0f3F7FF972;
	fma.rn.f32 	%f90, %f89, 0f3F800347, 0f3F7FF972;
	fma.rn.f32 	%f91, %f90, 0f3F800347, 0f3F7FF972;
	fma.rn.f32 	%f92, %f91, 0f3F800347, 0f3F7FF972;
	fma.rn.f32 	%f93, %f92, 0f3F800347, 0f3F7FF972;
	fma.rn.f32 	%f94, %f93, 0f3F800347, 0f3F7FF972;
	fma.rn.f32 	%f95, %f94, 0f3F800347, 0f3F7FF972;
	fma.rn.f32 	%f96, %f95, 0f3F800347, 0f3F7FF972;
	fma.rn.f32 	%f97, %f96, 0f3F800347, 0f3F7FF972;
	fma.rn.f32 	%f98, %f97, 0f3F800347, 0f3F7FF972;
	fma.rn.f32 	%f99, %f98, 0f3F800347, 0f3F7FF972;
	fma.rn.f32 	%f100, %f99, 0f3F800347, 0f3F7FF972;
	fma.rn.f32 	%f101, %f100, 0f3F800347, 0f3F7FF972;
	fma.rn.f32 	%f102, %f101, 0f3F800347, 0f3F7FF972;
	fma.rn.f32 	%f103, %f102, 0f3F800347, 0f3F7FF972;
	fma.rn.f32 	%f104, %f103, 0f3F800347, 0f3F7FF972;
	fma.rn.f32 	%f105, %f104, 0f3F800347, 0f3F7FF972;
	fma.rn.f32 	%f106, %f105, 0f3F800347, 0f3F7FF972;
	fma.rn.f32 	%f107, %f106, 0f3F800347, 0f3F7FF972;
	fma.rn.f32 	%f108, %f107, 0f3F800347, 0f3F7FF972;
	fma.rn.f32 	%f109, %f108, 0f3F800347, 0f3F7FF972;
	fma.rn.f32 	%f110, %f109, 0f3F800347, 0f3F7FF972;
	fma.rn.f32 	%f111, %f110, 0f3F800347, 0f3F7FF972;
	fma.rn.f32 	%f112, %f111, 0f3F800347, 0f3F7FF972;
	fma.rn.f32 	%f113, %f112, 0f3F800347, 0f3F7FF972;
	fma.rn.f32 	%f114, %f113, 0f3F800347, 0f3F7FF972;
	fma.rn.f32 	%f115, %f114, 0f3F800347, 0f3F7FF972;
	fma.rn.f32 	%f116, %f115, 0f3F800347, 0f3F7FF972;
	fma.rn.f32 	%f117, %f116, 0f3F800347, 0f3F7FF972;
	fma.rn.f32 	%f118, %f117, 0f3F800347, 0f3F7FF972;
	fma.rn.f32 	%f119, %f118, 0f3F800347, 0f3F7FF972;
	fma.rn.f32 	%f120, %f119, 0f3F800347, 0f3F7FF972;
	fma.rn.f32 	%f121, %f120, 0f3F800347, 0f3F7FF972;
	fma.rn.f32 	%f122, %f121, 0f3F800347, 0f3F7FF972;
	fma.rn.f32 	%f123, %f122, 0f3F800347, 0f3F7FF972;
	fma.rn.f32 	%f124, %f123, 0f3F800347, 0f3F7FF972;
	fma.rn.f32 	%f125, %f124, 0f3F800347, 0f3F7FF972;
	fma.rn.f32 	%f126, %f125, 0f3F800347, 0f3F7FF972;
	fma.rn.f32 	%f127, %f126, 0f3F800347, 0f3F7FF972;
	fma.rn.f32 	%f128, %f127, 0f3F800347, 0f3F7FF972;
	fma.rn.f32 	%f129, %f128, 0f3F800347, 0f3F7FF972;
	fma.rn.f32 	%f130, %f129, 0f3F800347, 0f3F7FF972;
	fma.rn.f32 	%f131, %f130, 0f3F800347, 0f3F7FF972;
	fma.rn.f32 	%f132, %f131, 0f3F800347, 0f3F7FF972;
	fma.rn.f32 	%f133, %f132, 0f3F800347, 0f3F7FF972;
	fma.rn.f32 	%f134, %f133, 0f3F800347, 0f3F7FF972;
	fma.rn.f32 	%f135, %f134, 0f3F800347, 0f3F7FF972;
	fma.rn.f32 	%f136, %f135, 0f3F800347, 0f3F7FF972;
	fma.rn.f32 	%f137, %f136, 0f3F800347, 0f3F7FF972;
	fma.rn.f32 	%f202, %f137, 0f3F800347, 0f3F7FF972;
	add.s32 	%r11, %r11, 2;
	setp.ne.s32 	%p3, %r11, 0;
	@%p3 bra 	$L__BB4_3;
$L__BB4_4:
	and.b32  	%r6, %r4, 1;
	setp.eq.b32 	%p4, %r6, 1;
	not.pred 	%p5, %p4;
	@%p5 bra 	$L__BB4_6;
	fma.rn.f32 	%f138, %f202, 0f3F800347, 0f3F7FF972;
	fma.rn.f32 	%f139, %f138, 0f3F800347, 0f3F7FF972;
	fma.rn.f32 	%f140, %f139, 0f3F800347, 0f3F7FF972;
	fma.rn.f32 	%f141, %f140, 0f3F800347, 0f3F7FF972;
	fma.rn.f32 	%f142, %f141, 0f3F800347, 0f3F7FF972;
	fma.rn.f32 	%f143, %f142, 0f3F800347, 0f3F7FF972;
	fma.rn.f32 	%f144, %f143, 0f3F800347, 0f3F7FF972;
	fma.rn.f32 	%f145, %f144, 0f3F800347, 0f3F7FF972;
	fma.rn.f32 	%f146, %f145, 0f3F800347, 0f3F7FF972;
	fma.rn.f32 	%f147, %f146, 0f3F800347, 0f3F7FF972;
	fma.rn.f32 	%f148, %f147, 0f3F800347, 0f3F7FF972;
	fma.rn.f32 	%f149, %f148, 0f3F800347, 0f3F7FF972;
	fma.rn.f32 	%f150, %f149, 0f3F800347, 0f3F7FF972;
	fma.rn.f32 	%f151, %f150, 0f3F800347, 0f3F7FF972;
	fma.rn.f32 	%f152, %f151, 0f3F800347, 0f3F7FF972;
	fma.rn.f32 	%f153, %f152, 0f3F800347, 0f3F7FF972;
	fma.rn.f32 	%f154, %f153, 0f3F800347, 0f3F7FF972;
	fma.rn.f32 	%f155, %f154, 0f3F800347, 0f3F7FF972;
	fma.rn.f32 	%f156, %f155, 0f3F800347, 0f3F7FF972;
	fma.rn.f32 	%f157, %f156, 0f3F800347, 0f3F7FF972;
	fma.rn.f32 	%f158, %f157, 0f3F800347, 0f3F7FF972;
	fma.rn.f32 	%f159, %f158, 0f3F800347, 0f3F7FF972;
	fma.rn.f32 	%f160, %f159, 0f3F800347, 0f3F7FF972;
	fma.rn.f32 	%f161, %f160, 0f3F800347, 0f3F7FF972;
	fma.rn.f32 	%f162, %f161, 0f3F800347, 0f3F7FF972;
	fma.rn.f32 	%f163, %f162, 0f3F800347, 0f3F7FF972;
	fma.rn.f32 	%f164, %f163, 0f3F800347, 0f3F7FF972;
	fma.rn.f32 	%f165, %f164, 0f3F800347, 0f3F7FF972;
	fma.rn.f32 	%f166, %f165, 0f3F800347, 0f3F7FF972;
	fma.rn.f32 	%f167, %f166, 0f3F800347, 0f3F7FF972;
	fma.rn.f32 	%f168, %f167, 0f3F800347, 0f3F7FF972;
	fma.rn.f32 	%f169, %f168, 0f3F800347, 0f3F7FF972;
	fma.rn.f32 	%f170, %f169, 0f3F800347, 0f3F7FF972;
	fma.rn.f32 	%f171, %f170, 0f3F800347, 0f3F7FF972;
	fma.rn.f32 	%f172, %f171, 0f3F800347, 0f3F7FF972;
	fma.rn.f32 	%f173, %f172, 0f3F800347, 0f3F7FF972;
	fma.rn.f32 	%f174, %f173, 0f3F800347, 0f3F7FF972;
	fma.rn.f32 	%f175, %f174, 0f3F800347, 0f3F7FF972;
	fma.rn.f32 	%f176, %f175, 0f3F800347, 0f3F7FF972;
	fma.rn.f32 	%f177, %f176, 0f3F800347, 0f3F7FF972;
	fma.rn.f32 	%f178, %f177, 0f3F800347, 0f3F7FF972;
	fma.rn.f32 	%f179, %f178, 0f3F800347, 0f3F7FF972;
	fma.rn.f32 	%f180, %f179, 0f3F800347, 0f3F7FF972;
	fma.rn.f32 	%f181, %f180, 0f3F800347, 0f3F7FF972;
	fma.rn.f32 	%f182, %f181, 0f3F800347, 0f3F7FF972;
	fma.rn.f32 	%f183, %f182, 0f3F800347, 0f3F7FF972;
	fma.rn.f32 	%f184, %f183, 0f3F800347, 0f3F7FF972;
	fma.rn.f32 	%f185, %f184, 0f3F800347, 0f3F7FF972;
	fma.rn.f32 	%f186, %f185, 0f3F800347, 0f3F7FF972;
	fma.rn.f32 	%f187, %f186, 0f3F800347, 0f3F7FF972;
	fma.rn.f32 	%f188, %f187, 0f3F800347, 0f3F7FF972;
	fma.rn.f32 	%f189, %f188, 0f3F800347, 0f3F7FF972;
	fma.rn.f32 	%f190, %f189, 0f3F800347, 0f3F7FF972;
	fma.rn.f32 	%f191, %f190, 0f3F800347, 0f3F7FF972;
	fma.rn.f32 	%f192, %f191, 0f3F800347, 0f3F7FF972;
	fma.rn.f32 	%f193, %f192, 0f3F800347, 0f3F7FF972;
	fma.rn.f32 	%f194, %f193, 0f3F800347, 0f3F7FF972;
	fma.rn.f32 	%f195, %f194, 0f3F800347, 0f3F7FF972;
	fma.rn.f32 	%f196, %f195, 0f3F800347, 0f3F7FF972;
	fma.rn.f32 	%f197, %f196, 0f3F800347, 0f3F7FF972;
	fma.rn.f32 	%f198, %f197, 0f3F800347, 0f3F7FF972;
	fma.rn.f32 	%f199, %f198, 0f3F800347, 0f3F7FF972;
	fma.rn.f32 	%f200, %f199, 0f3F800347, 0f3F7FF972;
	fma.rn.f32 	%f202, %f200, 0f3F800347, 0f3F7FF972;
$L__BB4_6:
	cvta.to.global.u64 	%rd2, %rd1;
	mov.u32 	%r7, %tid.x;
	mov.u32 	%r8, %ctaid.x;
	mov.u32 	%r9, %ntid.x;
	mad.lo.s32 	%r10, %r8, %r9, %r7;
	mul.wide.s32 	%rd3, %r10, 4;
	add.s64 	%rd4, %rd2, %rd3;
	st.global.f32 	[%rd4], %f202;
	ret;

}
	// .globl	_Z10fma_kernelILi128EEvPfi
.visible .entry _Z10fma_kernelILi128EEvPfi(
	.param .u64 .ptr .align 1 _Z10fma_kernelILi128EEvPfi_param_0,
	.param .u32 _Z10fma_kernelILi128EEvPfi_param_1
)
{
	.reg .pred 	%p<3>;
	.reg .b32 	%r<10>;
	.reg .b32 	%f<135>;
	.reg .b64 	%rd<5>;

	ld.param.u64 	%rd1, [_Z10fma_kernelILi128EEvPfi_param_0];
	ld.param.u32 	%r4, [_Z10fma_kernelILi128EEvPfi_param_1];
	setp.lt.s32 	%p1, %r4, 1;
	mov.f32 	%f134, 0f3F800000;
	@%p1 bra 	$L__BB5_3;
	neg.s32 	%r9, %r4;
	mov.f32 	%f134, 0f3F800000;
$L__BB5_2:
	fma.rn.f32 	%f6, %f134, 0f3F800347, 0f3F7FF972;
	fma.rn.f32 	%f7, %f6, 0f3F800347, 0f3F7FF972;
	fma.rn.f32 	%f8, %f7, 0f3F800347, 0f3F7FF972;
	fma.rn.f32 	%f9, %f8, 0f3F800347, 0f3F7FF972;
	fma.rn.f32 	%f10, %f9, 0f3F800347, 0f3F7FF972;
	fma.rn.f32 	%f11, %f10, 0f3F800347, 0f3F7FF972;
	fma.rn.f32 	%f12, %f11, 0f3F800347, 0f3F7FF972;
	fma.rn.f32 	%f13, %f12, 0f3F800347, 0f3F7FF972;
	fma.rn.f32 	%f14, %f13, 0f3F800347, 0f3F7FF972;
	fma.rn.f32 	%f15, %f14, 0f3F800347, 0f3F7FF972;
	fma.rn.f32 	%f16, %f15, 0f3F800347, 0f3F7FF972;
	fma.rn.f32 	%f17, %f16, 0f3F800347, 0f3F7FF972;
	fma.rn.f32 	%f18, %f17, 0f3F800347, 0f3F7FF972;
	fma.rn.f32 	%f19, %f18, 0f3F800347, 0f3F7FF972;
	fma.rn.f32 	%f20, %f19, 0f3F800347, 0f3F7FF972;
	fma.rn.f32 	%f21, %f20, 0f3F800347, 0f3F7FF972;
	fma.rn.f32 	%f22, %f21, 0f3F800347, 0f3F7FF972;
	fma.rn.f32 	%f23, %f22, 0f3F800347, 0f3F7FF972;
	fma.rn.f32 	%f24, %f23, 0f3F800347, 0f3F7FF972;
	fma.rn.f32 	%f25, %f24, 0f3F800347, 0f3F7FF972;
	fma.rn.f32 	%f26, %f25, 0f3F800347, 0f3F7FF972;
	fma.rn.f32 	%f27, %f26, 0f3F800347, 0f3F7FF972;
	fma.rn.f32 	%f28, %f27, 0f3F800347, 0f3F7FF972;
	fma.rn.f32 	%f29, %f28, 0f3F800347, 0f3F7FF972;
	fma.rn.f32 	%f30, %f29, 0f3F800347, 0f3F7FF972;
	fma.rn.f32 	%f31, %f30, 0f3F800347, 0f3F7FF972;
	fma.rn.f32 	%f32, %f31, 0f3F800347, 0f3F7FF972;
	fma.rn.f32 	%f33, %f32, 0f3F800347, 0f3F7FF972;
	fma.rn.f32 	%f34, %f33, 0f3F800347, 0f3F7FF972;
	fma.rn.f32 	%f35, %f34, 0f3F800347, 0f3F7FF972;
	fma.rn.f32 	%f36, %f35, 0f3F800347, 0f3F7FF972;
	fma.rn.f32 	%f37, %f36, 0f3F800347, 0f3F7FF972;
	fma.rn.f32 	%f38, %f37, 0f3F800347, 0f3F7FF972;
	fma.rn.f32 	%f39, %f38, 0f3F800347, 0f3F7FF972;
	fma.rn.f32 	%f40, %f39, 0f3F800347, 0f3F7FF972;
	fma.rn.f32 	%f41, %f40, 0f3F800347, 0f3F7FF972;
	fma.rn.f32 	%f42, %f41, 0f3F800347, 0f3F7FF972;
	fma.rn.f32 	%f43, %f42, 0f3F800347, 0f3F7FF972;
	fma.rn.f32 	%f44, %f43, 0f3F800347, 0f3F7FF972;
	fma.rn.f32 	%f45, %f44, 0f3F800347, 0f3F7FF972;
	fma.rn.f32 	%f46, %f45, 0f3F800347, 0f3F7FF972;
	fma.rn.f32 	%f47, %f46, 0f3F800347, 0f3F7FF972;
	fma.rn.f32 	%f48, %f47, 0f3F800347, 0f3F7FF972;
	fma.rn.f32 	%f49, %f48, 0f3F800347, 0f3F7FF972;
	fma.rn.f32 	%f50, %f49, 0f3F800347, 0f3F7FF972;
	fma.rn.f32 	%f51, %f50, 0f3F800347, 0f3F7FF972;
	fma.rn.f32 	%f52, %f51, 0f3F800347, 0f3F7FF972;
	fma.rn.f32 	%f53, %f52, 0f3F800347, 0f3F7FF972;
	fma.rn.f32 	%f54, %f53, 0f3F800347, 0f3F7FF972;
	fma.rn.f32 	%f55, %f54, 0f3F800347, 0f3F7FF972;
	fma.rn.f32 	%f56, %f55, 0f3F800347, 0f3F7FF972;
	fma.rn.f32 	%f57, %f56, 0f3F800347, 0f3F7FF972;
	fma.rn.f32 	%f58, %f57, 0f3F800347, 0f3F7FF972;
	fma.rn.f32 	%f59, %f58, 0f3F800347, 0f3F7FF972;
	fma.rn.f32 	%f60, %f59, 0f3F800347, 0f3F7FF972;
	fma.rn.f32 	%f61, %f60, 0f3F800347, 0f3F7FF972;
	fma.rn.f32 	%f62, %f61, 0f3F800347, 0f3F7FF972;
	fma.rn.f32 	%f63, %f62, 0f3F800347, 0f3F7FF972;
	fma.rn.f32 	%f64, %f63, 0f3F800347, 0f3F7FF972;
	fma.rn.f32 	%f65, %f64, 0f3F800347, 0f3F7FF972;
	fma.rn.f32 	%f66, %f65, 0f3F800347, 0f3F7FF972;
	fma.rn.f32 	%f67, %f66, 0f3F800347, 0f3F7FF972;
	fma.rn.f32 	%f68, %f67, 0f3F800347, 0f3F7FF972;
	fma.rn.f32 	%f69, %f68, 0f3F800347, 0f3F7FF972;
	fma.rn.f32 	%f70, %f69, 0f3F800347, 0f3F7FF972;
	fma.rn.f32 	%f71, %f70, 0f3F800347, 0f3F7FF972;
	fma.rn.f32 	%f72, %f71, 0f3F800347, 0f3F7FF972;
	fma.rn.f32 	%f73, %f72, 0f3F800347, 0f3F7FF972;
	fma.rn.f32 	%f74, %f73, 0f3F800347, 0f3F7FF972;
	fma.rn.f32 	%f75, %f74, 0f3F800347, 0f3F7FF972;
	fma.rn.f32 	%f76, %f75, 0f3F800347, 0f3F7FF972;
	fma.rn.f32 	%f77, %f76, 0f3F800347, 0f3F7FF972;
	fma.rn.f32 	%f78, %f77, 0f3F800347, 0f3F7FF972;
	fma.rn.f32 	%f79, %f78, 0f3F800347, 0f3F7FF972;
	fma.rn.f32 	%f80, %f79, 0f3F800347, 0f3F7FF972;
	fma.rn.f32 	%f81, %f80, 0f3F800347, 0f3F7FF972;
	fma.rn.f32 	%f82, %f81, 0f3F800347, 0f3F7FF972;
	fma.rn.f32 	%f83, %f82, 0f3F800347, 0f3F7FF972;
	fma.rn.f32 	%f84, %f83, 0f3F800347, 0f3F7FF972;
	fma.rn.f32 	%f85, %f84, 0f3F800347, 0f3F7FF972;
	fma.rn.f32 	%f86, %f85, 0f3F800347, 0f3F7FF972;
	fma.rn.f32 	%f87, %f86, 0f3F800347, 0f3F7FF972;
	fma.rn.f32 	%f88, %f87, 0f3F800347, 0f3F7FF972;
	fma.rn.f32 	%f89, %f88, 0f3F800347, 0f3F7FF972;
	fma.rn.f32 	%f90, %f89, 0f3F800347, 0f3F7FF972;
	fma.rn.f32 	%f91, %f90, 0f3F800347, 0f3F7FF972;
	fma.rn.f32 	%f92, %f91, 0f3F800347, 0f3F7FF972;
	fma.rn.f32 	%f93, %f92, 0f3F800347, 0f3F7FF972;
	fma.rn.f32 	%f94, %f93, 0f3F800347, 0f3F7FF972;
	fma.rn.f32 	%f95, %f94, 0f3F800347, 0f3F7FF972;
	fma.rn.f32 	%f96, %f95, 0f3F800347, 0f3F7FF972;
	fma.rn.f32 	%f97, %f96, 0f3F800347, 0f3F7FF972;
	fma.rn.f32 	%f98, %f97, 0f3F800347, 0f3F7FF972;
	fma.rn.f32 	%f99, %f98, 0f3F800347, 0f3F7FF972;
	fma.rn.f32 	%f100, %f99, 0f3F800347, 0f3F7FF972;
	fma.rn.f32 	%f101, %f100, 0f3F800347, 0f3F7FF972;
	fma.rn.f32 	%f102, %f101, 0f3F800347, 0f3F7FF972;
	fma.rn.f32 	%f103, %f102, 0f3F800347, 0f3F7FF972;
	fma.rn.f32 	%f104, %f103, 0f3F800347, 0f3F7FF972;
	fma.rn.f32 	%f105, %f104, 0f3F800347, 0f3F7FF972;
	fma.rn.f32 	%f106, %f105, 0f3F800347, 0f3F7FF972;
	fma.rn.f32 	%f107, %f106, 0f3F800347, 0f3F7FF972;
	fma.rn.f32 	%f108, %f107, 0f3F800347, 0f3F7FF972;
	fma.rn.f32 	%f109, %f108, 0f3F800347, 0f3F7FF972;
	fma.rn.f32 	%f110, %f109, 0f3F800347, 0f3F7FF972;
	fma.rn.f32 	%f111, %f110, 0f3F800347, 0f3F7FF972;
	fma.rn.f32 	%f112, %f111, 0f3F800347, 0f3F7FF972;
	fma.rn.f32 	%f113, %f112, 0f3F800347, 0f3F7FF972;
	fma.rn.f32 	%f114, %f113, 0f3F800347, 0f3F7FF972;
	fma.rn.f32 	%f115, %f114, 0f3F800347, 0f3F7FF972;
	fma.rn.f32 	%f116, %f115, 0f3F800347, 0f3F7FF972;
	fma.rn.f32 	%f117, %f116, 0f3F800347, 0f3F7FF972;
	fma.rn.f32 	%f118, %f117, 0f3F800347, 0f3F7FF972;
	fma.rn.f32 	%f119, %f118, 0f3F800347, 0f3F7FF972;
	fma.rn.f32 	%f120, %f119, 0f3F800347, 0f3F7FF972;
	fma.rn.f32 	%f121, %f120, 0f3F800347, 0f3F7FF972;
	fma.rn.f32 	%f122, %f121, 0f3F800347, 0f3F7FF972;
	fma.rn.f32 	%f123, %f122, 0f3F800347, 0f3F7FF972;
	fma.rn.f32 	%f124, %f123, 0f3F800347, 0f3F7FF972;
	fma.rn.f32 	%f125, %f124, 0f3F800347, 0f3F7FF972;
	fma.rn.f32 	%f126, %f125, 0f3F800347, 0f3F7FF972;
	fma.rn.f32 	%f127, %f126, 0f3F800347, 0f3F7FF972;
	fma.rn.f32 	%f128, %f127, 0f3F800347, 0f3F7FF972;
	fma.rn.f32 	%f129, %f128, 0f3F800347, 0f3F7FF972;
	fma.rn.f32 	%f130, %f129, 0f3F800347, 0f3F7FF972;
	fma.rn.f32 	%f131, %f130, 0f3F800347, 0f3F7FF972;
	fma.rn.f32 	%f132, %f131, 0f3F800347, 0f3F7FF972;
	fma.rn.f32 	%f134, %f132, 0f3F800347, 0f3F7FF972;
	add.s32 	%r9, %r9, 1;
	setp.ne.s32 	%p2, %r9, 0;
	@%p2 bra 	$L__BB5_2;
$L__BB5_3:
	cvta.to.global.u64 	%rd2, %rd1;
	mov.u32 	%r5, %tid.x;
	mov.u32 	%r6, %ctaid.x;
	mov.u32 	%r7, %ntid.x;
	mad.lo.s32 	%r8, %r6, %r7, %r5;
	mul.wide.s32 	%rd3, %r8, 4;
	add.s64 	%rd4, %rd2, %rd3;
	st.global.f32 	[%rd4], %f134;
	ret;

}
	// .globl	_Z10fma_kernelILi256EEvPfi
.visible .entry _Z10fma_kernelILi256EEvPfi(
	.param .u64 .ptr .align 1 _Z10fma_kernelILi256EEvPfi_param_0,
	.param .u32 _Z10fma_kernelILi256EEvPfi_param_1
)
{
	.reg .pred 	%p<3>;
	.reg .b32 	%r<10>;
	.reg .b32 	%f<263>;
	.reg .b64 	%rd<5>;

	ld.param.u64 	%rd1, [_Z10fma_kernelILi256EEvPfi_param_0];
	ld.param.u32 	%r4, [_Z10fma_kernelILi256EEvPfi_param_1];
	setp.lt.s32 	%p1, %r4, 1;
	mov.f32 	%f262, 0f3F800000;
	@%p1 bra 	$L__BB6_3;
	neg.s32 	%r9, %r4;
	mov.f32 	%f262, 0f3F800000;
$L__BB6_2:
	fma.rn.f32 	%f6, %f262, 0f3F800347, 0f3F7FF972;
	fma.rn.f32 	%f7, %f6, 0f3F800347, 0f3F7FF972;
	fma.rn.f32 	%f8, %f7, 0f3F800347, 0f3F7FF972;
	fma.rn.f32 	%f9, %f8, 0f3F800347, 0f3F7FF972;
	fma.rn.f32 	%f10, %f9, 0f3F800347, 0f3F7FF972;
	fma.rn.f32 	%f11, %f10, 0f3F800347, 0f3F7FF972;
	fma.rn.f32 	%f12, %f11, 0f3F800347, 0f3F7FF972;
	fma.rn.f32 	%f13, %f12, 0f3F800347, 0f3F7FF972;
	fma.rn.f32 	%f14, %f13, 0f3F800347, 0f3F7FF972;
	fma.rn.f32 	%f15, %f14, 0f3F800347, 0f3F7FF972;
	fma.rn.f32 	%f16, %f15, 0f3F800347, 0f3F7FF972;
	fma.rn.f32 	%f17, %f16, 0f3F800347, 0f3F7FF972;
	fma.rn.f32 	%f18, %f17, 0f3F800347, 0f3F7FF972;
	fma.rn.f32 	%f19, %f18, 0f3F800347, 0f3F7FF972;
	fma.rn.f32 	%f20, %f19, 0f3F800347, 0f3F7FF972;
	fma.rn.f32 	%f21, %f20, 0f3F800347, 0f3F7FF972;
	fma.rn.f32 	%f22, %f21, 0f3F800347, 0f3F7FF972;
	fma.rn.f32 	%f23, %f22, 0f3F800347, 0f3F7FF972;
	fma.rn.f32 	%f24, %f23, 0f3F800347, 0f3F7FF972;
	fma.rn.f32 	%f25, %f24, 0f3F800347, 0f3F7FF972;
	fma.rn.f32 	%f26, %f25, 0f3F800347, 0f3F7FF972;
	fma.rn.f32 	%f27, %f26, 0f3F800347, 0f3F7FF972;
	fma.rn.f32 	%f28, %f27, 0f3F800347, 0f3F7FF972;
	fma.rn.f32 	%f29, %f28, 0f3F800347, 0f3F7FF972;
	fma.rn.f32 	%f30, %f29, 0f3F800347, 0f3F7FF972;
	fma.rn.f32 	%f31, %f30, 0f3F800347, 0f3F7FF972;
	fma.rn.f32 	%f32, %f31, 0f3F800347, 0f3F7FF972;
	fma.rn.f32 	%f33, %f32, 0f3F800347, 0f3F7FF972;
	fma.rn.f32 	%f34, %f33, 0f3F800347, 0f3F7FF972;
	fma.rn.f32 	%f35, %f34, 0f3F800347, 0f3F7FF972;
	fma.rn.f32 	%f36, %f35, 0f3F800347, 0f3F7FF972;
	fma.rn.f32 	%f37, %f36, 0f3F800347, 0f3F7FF972;
	fma.rn.f32 	%f38, %f37, 0f3F800347, 0f3F7FF972;
	fma.rn.f32 	%f39, %f38, 0f3F800347, 0f3F7FF972;
	fma.rn.f32 	%f40, %f39, 0f3F800347, 0f3F7FF972;
	fma.rn.f32 	%f41, %f40, 0f3F800347, 0f3F7FF972;
	fma.rn.f32 	%f42, %f41, 0f3F800347, 0f3F7FF972;
	fma.rn.f32 	%f43, %f42, 0f3F800347, 0f3F7FF972;
	fma.rn.f32 	%f44, %f43, 0f3F800347, 0f3F7FF972;
	fma.rn.f32 	%f45, %f44, 0f3F800347, 0f3F7FF972;
	fma.rn.f32 	%f46, %f45, 0f3F800347, 0f3F7FF972;
	fma.rn.f32 	%f47, %f46, 0f3F800347, 0f3F7FF972;
	fma.rn.f32 	%f48, %f47, 0f3F800347, 0f3F7FF972;
	fma.rn.f32 	%f49, %f48, 0f3F800347, 0f3F7FF972;
	fma.rn.f32 	%f50, %f49, 0f3F800347, 0f3F7FF972;
	fma.rn.f32 	%f51, %f50, 0f3F800347, 0f3F7FF972;
	fma.rn.f32 	%f52, %f51, 0f3F800347, 0f3F7FF972;
	fma.rn.f32 	%f53, %f52, 0f3F800347, 0f3F7FF972;
	fma.rn.f32 	%f54, %f53, 0f3F800347, 0f3F7FF972;
	fma.rn.f32 	%f55, %f54, 0f3F800347, 0f3F7FF972;
	fma.rn.f32 	%f56, %f55, 0f3F800347, 0f3F7FF972;
	fma.rn.f32 	%f57, %f56, 0f3F800347, 0f3F7FF972;
	fma.rn.f32 	%f58, %f57, 0f3F800347, 0f3F7FF972;
	fma.rn.f32 	%f59, %f58, 0f3F800347, 0f3F7FF972;
	fma.rn.f32 	%f60, %f59, 0f3F800347, 0f3F7FF972;
	fma.rn.f32 	%f61, %f60, 0f3F800347, 0f3F7FF972;
	fma.rn.f32 	%f62, %f61, 0f3F800347, 0f3F7FF972;
	fma.rn.f32 	%f63, %f62, 0f3F800347, 0f3F7FF972;
	fma.rn.f32 	%f64, %f63, 0f3F800347, 0f3F7FF972;
	fma.rn.f32 	%f65, %f64, 0f3F800347, 0f3F7FF972;
	fma.rn.f32 	%f66, %f65, 0f3F800347, 0f3F7FF972;
	fma.rn.f32 	%f67, %f66, 0f3F800347, 0f3F7FF972;
	fma.rn.f32 	%f68, %f67, 0f3F800347, 0f3F7FF972;
	fma.rn.f32 	%f69, %f68, 0f3F800347, 0f3F7FF972;
	fma.rn.f32 	%f70, %f69, 0f3F800347, 0f3F7FF972;
	fma.rn.f32 	%f71, %f70, 0f3F800347, 0f3F7FF972;
	fma.rn.f32 	%f72, %f71, 0f3F800347, 0f3F7FF972;
	fma.rn.f32 	%f73, %f72, 0f3F800347, 0f3F7FF972;
	fma.rn.f32 	%f74, %f73, 0f3F800347, 0f3F7FF972;
	fma.rn.f32 	%f75, %f74, 0f3F800347, 0f3F7FF972;
	fma.rn.f32 	%f76, %f75, 0f3F800347, 0f3F7FF972;
	fma.rn.f32 	%f77, %f76, 0f3F800347, 0f3F7FF972;
	fma.rn.f32 	%f78, %f77, 0f3F800347, 0f3F7FF972;
	fma.rn.f32 	%f79, %f78, 0f3F800347, 0f3F7FF972;
	fma.rn.f32 	%f80, %f79, 0f3F800347, 0f3F7FF972;
	fma.rn.f32 	%f81, %f80, 0f3F800347, 0f3F7FF972;
	fma.rn.f32 	%f82, %f81, 0f3F800347, 0f3F7FF972;
	fma.rn.f32 	%f83, %f82, 0f3F800347, 0f3F7FF972;
	fma.rn.f32 	%f84, %f83, 0f3F800347, 0f3F7FF972;
	fma.rn.f32 	%f85, %f84, 0f3F800347, 0f3F7FF972;
	fma.rn.f32 	%f86, %f85, 0f3F800347, 0f3F7FF972;
	fma.rn.f32 	%f87, %f86, 0f3F800347, 0f3F7FF972;
	fma.rn.f32 	%f88, %f87, 0f3F800347, 0f3F7FF972;
	fma.rn.f32 	%f89, %f88, 0f3F800347, 0f3F7FF972;
	fma.rn.f32 	%f90, %f89, 0f3F800347, 0f3F7FF972;
	fma.rn.f32 	%f91, %f90, 0f3F800347, 0f3F7FF972;
	fma.rn.f32 	%f92, %f91, 0f3F800347, 0f3F7FF972;
	fma.rn.f32 	%f93, %f92, 0f3F800347, 0f3F7FF972;
	fma.rn.f32 	%f94, %f93, 0f3F800347, 0f3F7FF972;
	fma.rn.f32 	%f95, %f94, 0f3F800347, 0f3F7FF972;
	fma.rn.f32 	%f96, %f95, 0f3F800347, 0f3F7FF972;
	fma.rn.f32 	%f97, %f96, 0f3F800347, 0f3F7FF972;
	fma.rn.f32 	%f98, %f97, 0f3F800347, 0f3F7FF972;
	fma.rn.f32 	%f99, %f98, 0f3F800347, 0f3F7FF972;
	fma.rn.f32 	%f100, %f99, 0f3F800347, 0f3F7FF972;
	fma.rn.f32 	%f101, %f100, 0f3F800347, 0f3F7FF972;
	fma.rn.f32 	%f102, %f101, 0f3F800347, 0f3F7FF972;
	fma.rn.f32 	%f103, %f102, 0f3F800347, 0f3F7FF972;
	fma.rn.f32 	%f104, %f103, 0f3F800347, 0f3F7FF972;
	fma.rn.f32 	%f105, %f104, 0f3F800347, 0f3F7FF972;
	fma.rn.f32 	%f106, %f105, 0f3F800347, 0f3F7FF972;
	fma.rn.f32 	%f107, %f106, 0f3F800347, 0f3F7FF972;
	fma.rn.f32 	%f108, %f107, 0f3F800347, 0f3F7FF972;
	fma.rn.f32 	%f109, %f108, 0f3F800347, 0f3F7FF972;
	fma.rn.f32 	%f110, %f109, 0f3F800347, 0f3F7FF972;
	fma.rn.f32 	%f111, %f110, 0f3F800347, 0f3F7FF972;
	fma.rn.f32 	%f112, %f111, 0f3F800347, 0f3F7FF972;
	fma.rn.f32 	%f113, %f112, 0f3F800347, 0f3F7FF972;
	fma.rn.f32 	%f114, %f113, 0f3F800347, 0f3F7FF972;
	fma.rn.f32 	%f115, %f114, 0f3F800347, 0f3F7FF972;
	fma.rn.f32 	%f116, %f115, 0f3F800347, 0f3F7FF972;
	fma.rn.f32 	%f117, %f116, 0f3F800347, 0f3F7FF972;
	fma.rn.f32 	%f118, %f117, 0f3F800347, 0f3F7FF972;
	fma.rn.f32 	%f119, %f118, 0f3F800347, 0f3F7FF972;
	fma.rn.f32 	%f120, %f119, 0f3F800347, 0f3F7FF972;
	fma.rn.f32 	%f121, %f120, 0f3F800347, 0f3F7FF972;
	fma.rn.f32 	%f122, %f121, 0f3F800347, 0f3F7FF972;
	fma.rn.f32 	%f123, %f122, 0f3F800347, 0f3F7FF972;
	fma.rn.f32 	%f124, %f123, 0f3F800347, 0f3F7FF972;
	fma.rn.f32 	%f125, %f124, 0f3F800347, 0f3F7FF972;
	fma.rn.f32 	%f126, %f125, 0f3F800347, 0f3F7FF972;
	fma.rn.f32 	%f127, %f126, 0f3F800347, 0f3F7FF972;
	fma.rn.f32 	%f128, %f127, 0f3F800347, 0f3F7FF972;
	fma.rn.f32 	%f129, %f128, 0f3F800347, 0f3F7FF972;
	fma.rn.f32 	%f130, %f129, 0f3F800347, 0f3F7FF972;
	fma.rn.f32 	%f131, %f130, 0f3F800347, 0f3F7FF972;
	fma.rn.f32 	%f132, %f131, 0f3F800347, 0f3F7FF972;
	fma.rn.f32 	%f133, %f132, 0f3F800347, 0f3F7FF972;
	fma.rn.f32 	%f134, %f133, 0f3F800347, 0f3F7FF972;
	fma.rn.f32 	%f135, %f134, 0f3F800347, 0f3F7FF972;
	fma.rn.f32 	%f136, %f135, 0f3F800347, 0f3F7FF972;
	fma.rn.f32 	%f137, %f136, 0f3F800347, 0f3F7FF972;
	fma.rn.f32 	%f138, %f137, 0f3F800347, 0f3F7FF972;
	fma.rn.f32 	%f139, %f138, 0f3F800347, 0f3F7FF972;
	fma.rn.f32 	%f140, %f139, 0f3F800347, 0f3F7FF972;
	fma.rn.f32 	%f141, %f140, 0f3F800347, 0f3F7FF972;
	fma.rn.f32 	%f142, %f141, 0f3F800347, 0f3F7FF972;
	fma.rn.f32 	%f143, %f142, 0f3F800347, 0f3F7FF972;
	fma.rn.f32 	%f144, %f143, 0f3F800347, 0f3F7FF972;
	fma.rn.f32 	%f145, %f144, 0f3F800347, 0f3F7FF972;
	fma.rn.f32 	%f146, %f145, 0f3F800347, 0f3F7FF972;
	fma.rn.f32 	%f147, %f146, 0f3F800347, 0f3F7FF972;
	fma.rn.f32 	%f148, %f147, 0f3F800347, 0f3F7FF972;
	fma.rn.f32 	%f149, %f148, 0f3F800347, 0f3F7FF972;
	fma.rn.f32 	%f150, %f149, 0f3F800347, 0f3F7FF972;
	fma.rn.f32 	%f151, %f150, 0f3F800347, 0f3F7FF972;
	fma.rn.f32 	%f152, %f151, 0f3F800347, 0f3F7FF972;
	fma.rn.f32 	%f153, %f152, 0f3F800347, 0f3F7FF972;
	fma.rn.f32 	%f154, %f153, 0f3F800347, 0f3F7FF972;
	fma.rn.f32 	%f155, %f154, 0f3F800347, 0f3F7FF972;
	fma.rn.f32 	%f156, %f155, 0f3F800347, 0f3F7FF972;
	fma.rn.f32 	%f157, %f156, 0f3F800347, 0f3F7FF972;
	fma.rn.f32 	%f158, %f157, 0f3F800347, 0f3F7FF972;
	fma.rn.f32 	%f159, %f158, 0f3F800347, 0f3F7FF972;
	fma.rn.f32 	%f160, %f159, 0f3F800347, 0f3F7FF972;
	fma.rn.f32 	%f161, %f160, 0f3F800347, 0f3F7FF972;
	fma.rn.f32 	%f162, %f161, 0f3F800347, 0f3F7FF972;
	fma.rn.f32 	%f163, %f162, 0f3F800347, 0f3F7FF972;
	fma.rn.f32 	%f164, %f163, 0f3F800347, 0f3F7FF972;
	fma.rn.f32 	%f165, %f164, 0f3F800347, 0f3F7FF972;
	fma.rn.f32 	%f166, %f165, 0f3F800347, 0f3F7FF972;
	fma.rn.f32 	%f167, %f166, 0f3F800347, 0f3F7FF972;
	fma.rn.f32 	%f168, %f167, 0f3F800347, 0f3F7FF972;
	fma.rn.f32 	%f169, %f168, 0f3F800347, 0f3F7FF972;
	fma.rn.f32 	%f170, %f169, 0f3F800347, 0f3F7FF972;
	fma.rn.f32 	%f171, %f170, 0f3F800347, 0f3F7FF972;
	fma.rn.f32 	%f172, %f171, 0f3F800347, 0f3F7FF972;
	fma.rn.f32 	%f173, %f172, 0f3F800347, 0f3F7FF972;
	fma.rn.f32 	%f174, %f173, 0f3F800347, 0f3F7FF972;
	fma.rn.f32 	%f175, %f174, 0f3F800347, 0f3F7FF972;
	fma.rn.f32 	%f176, %f175, 0f3F800347, 0f3F7FF972;
	fma.rn.f32 	%f177, %f176, 0f3F800347, 0f3F7FF972;
	fma.rn.f32 	%f178, %f177, 0f3F800347, 0f3F7FF972;
	fma.rn.f32 	%f179, %f178, 0f3F800347, 0f3F7FF972;
	fma.rn.f32 	%f180, %f179, 0f3F800347, 0f3F7FF972;
	fma.rn.f32 	%f181, %f180, 0f3F800347, 0f3F7FF972;
	fma.rn.f32 	%f182, %f181, 0f3F800347, 0f3F7FF972;
	fma.rn.f32 	%f183, %f182, 0f3F800347, 0f3F7FF972;
	fma.rn.f32 	%f184, %f183, 0f3F800347, 0f3F7FF972;
	fma.rn.f32 	%f185, %f184, 0f3F800347, 0f3F7FF972;
	fma.rn.f32 	%f186, %f185, 0f3F800347, 0f3F7FF972;
	fma.rn.f32 	%f187, %f186, 0f3F800347, 0f3F7FF972;
	fma.rn.f32 	%f188, %f187, 0f3F800347, 0f3F7FF972;
	fma.rn.f32 	%f189, %f188, 0f3F800347, 0f3F7FF972;
	fma.rn.f32 	%f190, %f189, 0f3F800347, 0f3F7FF972;
	fma.rn.f32 	%f191, %f190, 0f3F800347, 0f3F7FF972;
	fma.rn.f32 	%f192, %f191, 0f3F800347, 0f3F7FF972;
	fma.rn.f32 	%f193, %f192, 0f3F800347, 0f3F7FF972;
	fma.rn.f32 	%f194, %f193, 0f3F800347, 0f3F7FF972;
	fma.rn.f32 	%f195, %f194, 0f3F800347, 0f3F7FF972;
	fma.rn.f32 	%f196, %f195, 0f3F800347, 0f3F7FF972;
	fma.rn.f32 	%f197, %f196, 0f3F800347, 0f3F7FF972;
	fma.rn.f32 	%f198, %f197, 0f3F800347, 0f3F7FF972;
	fma.rn.f32 	%f199, %f198, 0f3F800347, 0f3F7FF972;
	fma.rn.f32 	%f200, %f199, 0f3F800347, 0f3F7FF972;
	fma.rn.f32 	%f201, %f200, 0f3F800347, 0f3F7FF972;
	fma.rn.f32 	%f202, %f201, 0f3F800347, 0f3F7FF972;
	fma.rn.f32 	%f203, %f202, 0f3F800347, 0f3F7FF972;
	fma.rn.f32 	%f204, %f203, 0f3F800347, 0f3F7FF972;
	fma.rn.f32 	%f205, %f204, 0f3F800347, 0f3F7FF972;
	fma.rn.f32 	%f206, %f205, 0f3F800347, 0f3F7FF972;
	fma.rn.f32 	%f207, %f206, 0f3F800347, 0f3F7FF972;
	fma.rn.f32 	%f208, %f207, 0f3F800347, 0f3F7FF972;
	fma.rn.f32 	%f209, %f208, 0f3F800347, 0f3F7FF972;
	fma.rn.f32 	%f210, %f209, 0f3F800347, 0f3F7FF972;
	fma.rn.f32 	%f211, %f210, 0f3F800347, 0f3F7FF972;
	fma.rn.f32 	%f212, %f211, 0f3F800347, 0f3F7FF972;
	fma.rn.f32 	%f213, %f212, 0f3F800347, 0f3F7FF972;
	fma.rn.f32 	%f214, %f213, 0f3F800347, 0f3F7FF972;
	fma.rn.f32 	%f215, %f214, 0f3F800347, 0f3F7FF972;
	fma.rn.f32 	%f216, %f215, 0f3F800347, 0f3F7FF972;
	fma.rn.f32 	%f217, %f216, 0f3F800347, 0f3F7FF972;
	fma.rn.f32 	%f218, %f217, 0f3F800347, 0f3F7FF972;
	fma.rn.f32 	%f219, %f218, 0f3F800347, 0f3F7FF972;
	fma.rn.f32 	%f220, %f219, 0f3F800347, 0f3F7FF972;
	fma.rn.f32 	%f221, %f220, 0f3F800347, 0f3F7FF972;
	fma.rn.f32 	%f222, %f221, 0f3F800347, 0f3F7FF972;
	fma.rn.f32 	%f223, %f222, 0f3F800347, 0f3F7FF972;
	fma.rn.f32 	%f224, %f223, 0f3F800347, 0f3F7FF972;
	fma.rn.f32 	%f225, %f224, 0f3F800347, 0f3F7FF972;
	fma.rn.f32 	%f226, %f225, 0f3F800347, 0f3F7FF972;
	fma.rn.f32 	%f227, %f226, 0f3F800347, 0f3F7FF972;
	fma.rn.f32 	%f228, %f227, 0f3F800347, 0f3F7FF972;
	fma.rn.f32 	%f229, %f228, 0f3F800347, 0f3F7FF972;
	fma.rn.f32 	%f230, %f229, 0f3F800347, 0f3F7FF972;
	fma.rn.f32 	%f231, %f230, 0f3F800347, 0f3F7FF972;
	fma.rn.f32 	%f232, %f231, 0f3F800347, 0f3F7FF972;
	fma.rn.f32 	%f233, %f232, 0f3F800347, 0f3F7FF972;
	fma.rn.f32 	%f234, %f233, 0f3F800347, 0f3F7FF972;
	fma.rn.f32 	%f235, %f234, 0f3F800347, 0f3F7FF972;
	fma.rn.f32 	%f236, %f235, 0f3F800347, 0f3F7FF972;
	fma.rn.f32 	%f237, %f236, 0f3F800347, 0f3F7FF972;
	fma.rn.f32 	%f238, %f237, 0f3F800347, 0f3F7FF972;
	fma.rn.f32 	%f239, %f238, 0f3F800347, 0f3F7FF972;
	fma.rn.f32 	%f240, %f239, 0f3F800347, 0f3F7FF972;
	fma.rn.f32 	%f241, %f240, 0f3F800347, 0f3F7FF972;
	fma.rn.f32 	%f242, %f241, 0f3F800347, 0f3F7FF972;
	fma.rn.f32 	%f243, %f242, 0f3F800347, 0f3F7FF972;
	fma.rn.f32 	%f244, %f243, 0f3F800347, 0f3F7FF972;
	fma.rn.f32 	%f245, %f244, 0f3F800347, 0f3F7FF972;
	fma.rn.f32 	%f246, %f245, 0f3F800347, 0f3F7FF972;
	fma.rn.f32 	%f247, %f246, 0f3F800347, 0f3F7FF972;
	fma.rn.f32 	%f248, %f247, 0f3F800347, 0f3F7FF972;
	fma.rn.f32 	%f249, %f248, 0f3F800347, 0f3F7FF972;
	fma.rn.f32 	%f250, %f249, 0f3F800347, 0f3F7FF972;
	fma.rn.f32 	%f251, %f250, 0f3F800347, 0f3F7FF972;
	fma.rn.f32 	%f252, %f251, 0f3F800347, 0f3F7FF972;
	fma.rn.f32 	%f253, %f252, 0f3F800347, 0f3F7FF972;
	fma.rn.f32 	%f254, %f253, 0f3F800347, 0f3F7FF972;
	fma.rn.f32 	%f255, %f254, 0f3F800347, 0f3F7FF972;
	fma.rn.f32 	%f256, %f255, 0f3F800347, 0f3F7FF972;
	fma.rn.f32 	%f257, %f256, 0f3F800347, 0f3F7FF972;
	fma.rn.f32 	%f258, %f257, 0f3F800347, 0f3F7FF972;
	fma.rn.f32 	%f259, %f258, 0f3F800347, 0f3F7FF972;
	fma.rn.f32 	%f260, %f259, 0f3F800347, 0f3F7FF972;
	fma.rn.f32 	%f262, %f260, 0f3F800347, 0f3F7FF972;
	add.s32 	%r9, %r9, 1;
	setp.ne.s32 	%p2, %r9, 0;
	@%p2 bra 	$L__BB6_2;
$L__BB6_3:
	cvta.to.global.u64 	%rd2, %rd1;
	mov.u32 	%r5, %tid.x;
	mov.u32 	%r6, %ctaid.x;
	mov.u32 	%r7, %ntid.x;
	mad.lo.s32 	%r8, %r6, %r7, %r5;
	mul.wide.s32 	%rd3, %r8, 4;
	add.s64 	%rd4, %rd2, %rd3;
	st.global.f32 	[%rd4], %f262;
	ret;

}
	// .globl	_Z18compute_add_kernelILi8EEvv
.visible .entry _Z18compute_add_kernelILi8EEvv()
{
	.reg .pred 	%p<2>;
	.reg .b32 	%r<5>;
	.reg .b32 	%f<7>;
	.reg .b64 	%rd<3>;

	mov.b32 	%r4, 0;
	mov.f32 	%f5, 0f3F800000;
$L__BB7_1:
	.pragma "nounroll";
	add.f32 	%f5, %f5, 0f3F800000;
	add.s32 	%r4, %r4, 1;
	setp.ne.s32 	%p1, %r4, 4096;
	@%p1 bra 	$L__BB7_1;
	mov.f32 	%f6, %f5;
	mov.f32 	%f4, %f6;
	ret;

}
	// .globl	_Z18compute_add_kernelILi16EEvv
.visible .entry _Z18compute_add_kernelILi16EEvv()
{
	.reg .pred 	%p<2>;
	.reg .b32 	%r<5>;
	.reg .b32 	%f<7>;
	.reg .b64 	%rd<3>;

	mov.b32 	%r4, 0;
	mov.f32 	%f5, 0f3F800000;
$L__BB8_1:
	.pragma "nounroll";
	add.f32 	%f5, %f5, 0f3F800000;
	add.s32 	%r4, %r4, 1;
	setp.ne.s32 	%p1, %r4, 4096;
	@%p1 bra 	$L__BB8_1;
	mov.f32 	%f6, %f5;
	mov.f32 	%f4, %f6;
	ret;

}
	// .globl	_Z18compute_add_kernelILi32EEvv
.visible .entry _Z18compute_add_kernelILi32EEvv()
{
	.reg .pred 	%p<2>;
	.reg .b32 	%r<5>;
	.reg .b32 	%f<7>;
	.reg .b64 	%rd<3>;

	mov.b32 	%r4, 0;
	mov.f32 	%f5, 0f3F800000;
$L__BB9_1:
	.pragma "nounroll";
	add.f32 	%f5, %f5, 0f3F800000;
	add.s32 	%r4, %r4, 1;
	setp.ne.s32 	%p1, %r4, 4096;
	@%p1 bra 	$L__BB9_1;
	mov.f32 	%f6, %f5;
	mov.f32 	%f4, %f6;
	ret;

}
	// .globl	_Z18compute_add_kernelILi48EEvv
.visible .entry _Z18compute_add_kernelILi48EEvv()
{
	.reg .pred 	%p<2>;
	.reg .b32 	%r<5>;
	.reg .b32 	%f<7>;
	.reg .b64 	%rd<3>;

	mov.b32 	%r4, 0;
	mov.f32 	%f5, 0f3F800000;
$L__BB10_1:
	.pragma "nounroll";
	add.f32 	%f5, %f5, 0f3F800000;
	add.s32 	%r4, %r4, 1;
	setp.ne.s32 	%p1, %r4, 4096;
	@%p1 bra 	$L__BB10_1;
	mov.f32 	%f6, %f5;
	mov.f32 	%f4, %f6;
	ret;

}
	// .globl	_Z18compute_add_kernelILi64EEvv
.visible .entry _Z18compute_add_kernelILi64EEvv()
{
	.reg .pred 	%p<2>;
	.reg .b32 	%r<5>;
	.reg .b32 	%f<7>;
	.reg .b64 	%rd<3>;

	mov.b32 	%r4, 0;
	mov.f32 	%f5, 0f3F800000;
$L__BB11_1:
	.pragma "nounroll";
	add.f32 	%f5, %f5, 0f3F800000;
	add.s32 	%r4, %r4, 1;
	setp.ne.s32 	%p1, %r4, 4096;
	@%p1 bra 	$L__BB11_1;
	mov.f32 	%f6, %f5;
	mov.f32 	%f4, %f6;
	ret;

}
	// .globl	_Z18compute_add_kernelILi128EEvv
.visible .entry _Z18compute_add_kernelILi128EEvv()
{
	.reg .pred 	%p<2>;
	.reg .b32 	%r<5>;
	.reg .b32 	%f<7>;
	.reg .b64 	%rd<3>;

	mov.b32 	%r4, 0;
	mov.f32 	%f5, 0f3F800000;
$L__BB12_1:
	.pragma "nounroll";
	add.f32 	%f5, %f5, 0f3F800000;
	add.s32 	%r4, %r4, 1;
	setp.ne.s32 	%p1, %r4, 4096;
	@%p1 bra 	$L__BB12_1;
	mov.f32 	%f6, %f5;
	mov.f32 	%f4, %f6;
	ret;

}
	// .globl	_Z18compute_add_kernelILi256EEvv
.visible .entry _Z18compute_add_kernelILi256EEvv()
{
	.reg .pred 	%p<2>;
	.reg .b32 	%r<5>;
	.reg .b32 	%f<7>;
	.reg .b64 	%rd<3>;

	mov.b32 	%r4, 0;
	mov.f32 	%f5, 0f3F800000;
$L__BB13_1:
	.pragma "nounroll";
	add.f32 	%f5, %f5, 0f3F800000;
	add.s32 	%r4, %r4, 1;
	setp.ne.s32 	%p1, %r4, 4096;
	@%p1 bra 	$L__BB13_1;
	mov.f32 	%f6, %f5;
	mov.f32 	%f4, %f6;
	ret;

}


// ===== COMPILED SASS (sm_100) =====

	.target	sm_100

	.elftype	@"ET_EXEC"


//--------------------- .note.nv.tkinfo           --------------------------
	.section	.note.nv.tkinfo,"",@"SHT_NOTE"
	.sectionflags	@"SHF_NOTE_NV_TKINFO"
	.tkinfo
        /*0018*/ 	.word	0x00000002
        /*0030*/ 	.string	""
        /*0030*/ 	.string	"ptxas"
        /*0030*/ 	.string	"Cuda compilation tools, release 13.0, V13.0.88"
        /*0030*/ 	.string	"Build cuda_13.0.r13.0/compiler.36424714_0"
        /*0030*/ 	.string	"-arch sm_100 -m 64 "



//--------------------- .note.nv.cuinfo           --------------------------
	.section	.note.nv.cuinfo,"",@"SHT_NOTE"
	.sectionflags	@"SHF_NOTE_NV_CUINFO"
        /*0018*/ 	.short	0x0002
        /*001a*/ 	.short	0x0064
        /*001c*/ 	.short	0x0082
	.zero		2


//--------------------- .nv.info                  --------------------------
	.section	.nv.info,"",@"SHT_CUDA_INFO"
	.align	4


	//----- nvinfo : EIATTR_REGCOUNT
	.align		4
        /*0000*/ 	.byte	0x04, 0x2f
        /*0002*/ 	.short	(.L_1 - .L_0)
	.align		4
.L_0:
        /*0004*/ 	.word	index@(_Z10fma_kernelILi8EEvPfi)
        /*0008*/ 	.word	0x0000000a


	//----- nvinfo : EIATTR_FRAME_SIZE
	.align		4
.L_1:
        /*000c*/ 	.byte	0x04, 0x11
        /*000e*/ 	.short	(.L_3 - .L_2)
	.align		4
.L_2:
        /*0010*/ 	.word	index@(_Z10fma_kernelILi8EEvPfi)
        /*0014*/ 	.word	0x00000000


	//----- nvinfo : EIATTR_REGCOUNT
	.align		4
.L_3:
        /*0018*/ 	.byte	0x04, 0x2f
        /*001a*/ 	.short	(.L_5 - .L_4)
	.align		4
.L_4:
        /*001c*/ 	.word	index@(_Z10fma_kernelILi16EEvPfi)
        /*0020*/ 	.word	0x0000000a


	//----- nvinfo : EIATTR_FRAME_SIZE
	.align		4
.L_5:
        /*0024*/ 	.byte	0x04, 0x11
        /*0026*/ 	.short	(.L_7 - .L_6)
	.align		4
.L_6:
        /*0028*/ 	.word	index@(_Z10fma_kernelILi16EEvPfi)
        /*002c*/ 	.word	0x00000000


	//----- nvinfo : EIATTR_REGCOUNT
	.align		4
.L_7:
        /*0030*/ 	.byte	0x04, 0x2f
        /*0032*/ 	.short	(.L_9 - .L_8)
	.align		4
.L_8:
        /*0034*/ 	.word	index@(_Z10fma_kernelILi32EEvPfi)
        /*0038*/ 	.word	0x0000000a


	//----- nvinfo : EIATTR_FRAME_SIZE
	.align		4
.L_9:
        /*003c*/ 	.byte	0x04, 0x11
        /*003e*/ 	.short	(.L_11 - .L_10)
	.align		4
.L_10:
        /*0040*/ 	.word	index@(_Z10fma_kernelILi32EEvPfi)
        /*0044*/ 	.word	0x00000000


	//----- nvinfo : EIATTR_REGCOUNT
	.align		4
.L_11:
        /*0048*/ 	.byte	0x04, 0x2f
        /*004a*/ 	.short	(.L_13 - .L_12)
	.align		4
.L_12:
        /*004c*/ 	.word	index@(_Z10fma_kernelILi48EEvPfi)
        /*0050*/ 	.word	0x0000000a


	//----- nvinfo : EIATTR_FRAME_SIZE
	.align		4
.L_13:
        /*0054*/ 	.byte	0x04, 0x11
        /*0056*/ 	.short	(.L_15 - .L_14)
	.align		4
.L_14:
        /*0058*/ 	.word	index@(_Z10fma_kernelILi48EEvPfi)
        /*005c*/ 	.word	0x00000000


	//----- nvinfo : EIATTR_REGCOUNT
	.align		4
.L_15:
        /*0060*/ 	.byte	0x04, 0x2f
        /*0062*/ 	.short	(.L_17 - .L_16)
	.align		4
.L_16:
        /*0064*/ 	.word	index@(_Z10fma_kernelILi64EEvPfi)
        /*0068*/ 	.word	0x0000000a


	//----- nvinfo : EIATTR_FRAME_SIZE
	.align		4
.L_17:
        /*006c*/ 	.byte	0x04, 0x11
        /*006e*/ 	.short	(.L_19 - .L_18)
	.align		4
.L_18:
        /*0070*/ 	.word	index@(_Z10fma_kernelILi64EEvPfi)
        /*0074*/ 	.word	0x00000000


	//----- nvinfo : EIATTR_REGCOUNT
	.align		4
.L_19:
        /*0078*/ 	.byte	0x04, 0x2f
        /*007a*/ 	.short	(.L_21 - .L_20)
	.align		4
.L_20:
        /*007c*/ 	.word	index@(_Z10fma_kernelILi128EEvPfi)
        /*0080*/ 	.word	0x0000000a


	//----- nvinfo : EIATTR_FRAME_SIZE
	.align		4
.L_21:
        /*0084*/ 	.byte	0x04, 0x11
        /*0086*/ 	.short	(.L_23 - .L_22)
	.align		4
.L_22:
        /*0088*/ 	.word	index@(_Z10fma_kernelILi128EEvPfi)
        /*008c*/ 	.word	0x00000000


	//----- nvinfo : EIATTR_REGCOUNT
	.align		4
.L_23:
        /*0090*/ 	.byte	0x04, 0x2f
        /*0092*/ 	.short	(.L_25 - .L_24)
	.align		4
.L_24:
        /*0094*/ 	.word	index@(_Z10fma_kernelILi256EEvPfi)
        /*0098*/ 	.word	0x0000000a


	//----- nvinfo : EIATTR_FRAME_SIZE
	.align		4
.L_25:
        /*009c*/ 	.byte	0x04, 0x11
        /*009e*/ 	.short	(.L_27 - .L_26)
	.align		4
.L_26:
        /*00a0*/ 	.word	index@(_Z10fma_kernelILi256EEvPfi)
        /*00a4*/ 	.word	0x00000000


	//----- nvinfo : EIATTR_REGCOUNT
	.align		4
.L_27:
        /*00a8*/ 	.byte	0x04, 0x2f
        /*00aa*/ 	.short	(.L_29 - .L_28)
	.align		4
.L_28:
        /*00ac*/ 	.word	index@(_Z18compute_add_kernelILi8EEvv)
        /*00b0*/ 	.word	0x00000004


	//----- nvinfo : EIATTR_FRAME_SIZE
	.align		4
.L_29:
        /*00b4*/ 	.byte	0x04, 0x11
        /*00b6*/ 	.short	(.L_31 - .L_30)
	.align		4
.L_30:
        /*00b8*/ 	.word	index@(_Z18compute_add_kernelILi8EEvv)
        /*00bc*/ 	.word	0x00000000


	//----- nvinfo : EIATTR_REGCOUNT
	.align		4
.L_31:
        /*00c0*/ 	.byte	0x04, 0x2f
        /*00c2*/ 	.short	(.L_33 - .L_32)
	.align		4
.L_32:
        /*00c4*/ 	.word	index@(_Z18compute_add_kernelILi16EEvv)
        /*00c8*/ 	.word	0x00000004


	//----- nvinfo : EIATTR_FRAME_SIZE
	.align		4
.L_33:
        /*00cc*/ 	.byte	0x04, 0x11
        /*00ce*/ 	.short	(.L_35 - .L_34)
	.align		4
.L_34:
        /*00d0*/ 	.word	index@(_Z18compute_add_kernelILi16EEvv)
        /*00d4*/ 	.word	0x00000000


	//----- nvinfo : EIATTR_REGCOUNT
	.align		4
.L_35:
        /*00d8*/ 	.byte	0x04, 0x2f
        /*00da*/ 	.short	(.L_37 - .L_36)
	.align		4
.L_36:
        /*00dc*/ 	.word	index@(_Z18compute_add_kernelILi32EEvv)
        /*00e0*/ 	.word	0x00000004


	//----- nvinfo : EIATTR_FRAME_SIZE
	.align		4
.L_37:
        /*00e4*/ 	.byte	0x04, 0x11
        /*00e6*/ 	.short	(.L_39 - .L_38)
	.align		4
.L_38:
        /*00e8*/ 	.word	index@(_Z18compute_add_kernelILi32EEvv)
        /*00ec*/ 	.word	0x00000000


	//----- nvinfo : EIATTR_REGCOUNT
	.align		4
.L_39:
        /*00f0*/ 	.byte	0x04, 0x2f
        /*00f2*/ 	.short	(.L_41 - .L_40)
	.align		4
.L_40:
        /*00f4*/ 	.word	index@(_Z18compute_add_kernelILi48EEvv)
        /*00f8*/ 	.word	0x00000004


	//----- nvinfo : EIATTR_FRAME_SIZE
	.align		4
.L_41:
        /*00fc*/ 	.byte	0x04, 0x11
        /*00fe*/ 	.short	(.L_43 - .L_42)
	.align		4
.L_42:
        /*0100*/ 	.word	index@(_Z18compute_add_kernelILi48EEvv)
        /*0104*/ 	.word	0x00000000


	//----- nvinfo : EIATTR_REGCOUNT
	.align		4
.L_43:
        /*0108*/ 	.byte	0x04, 0x2f
        /*010a*/ 	.short	(.L_45 - .L_44)
	.align		4
.L_44:
        /*010c*/ 	.word	index@(_Z18compute_add_kernelILi64EEvv)
        /*0110*/ 	.word	0x00000004


	//----- nvinfo : EIATTR_FRAME_SIZE
	.align		4
.L_45:
        /*0114*/ 	.byte	0x04, 0x11
        /*0116*/ 	.short	(.L_47 - .L_46)
	.align		4
.L_46:
        /*0118*/ 	.word	index@(_Z18compute_add_kernelILi64EEvv)
        /*011c*/ 	.word	0x00000000


	//----- nvinfo : EIATTR_REGCOUNT
	.align		4
.L_47:
        /*0120*/ 	.byte	0x04, 0x2f
        /*0122*/ 	.short	(.L_49 - .L_48)
	.align		4
.L_48:
        /*0124*/ 	.word	index@(_Z18compute_add_kernelILi128EEvv)
        /*0128*/ 	.word	0x00000004


	//----- nvinfo : EIATTR_FRAME_SIZE
	.align		4
.L_49:
        /*012c*/ 	.byte	0x04, 0x11
        /*012e*/ 	.short	(.L_51 - .L_50)
	.align		4
.L_50:
        /*0130*/ 	.word	index@(_Z18compute_add_kernelILi128EEvv)
        /*0134*/ 	.word	0x00000000


	//----- nvinfo : EIATTR_REGCOUNT
	.align		4
.L_51:
        /*0138*/ 	.byte	0x04, 0x2f
        /*013a*/ 	.short	(.L_53 - .L_52)
	.align		4
.L_52:
        /*013c*/ 	.word	index@(_Z18compute_add_kernelILi256EEvv)
        /*0140*/ 	.word	0x00000004


	//----- nvinfo : EIATTR_FRAME_SIZE
	.align		4
.L_53:
        /*0144*/ 	.byte	0x04, 0x11
        /*0146*/ 	.short	(.L_55 - .L_54)
	.align		4
.L_54:
        /*0148*/ 	.word	index@(_Z18compute_add_kernelILi256EEvv)
        /*014c*/ 	.word	0x00000000


	//----- nvinfo : EIATTR_MIN_STACK_SIZE
	.align		4
.L_55:
        /*0150*/ 	.byte	0x04, 0x12
        /*0152*/ 	.short	(.L_57 - .L_56)
	.align		4
.L_56:
        /*0154*/ 	.word	index@(_Z18compute_add_kernelILi256EEvv)
        /*0158*/ 	.word	0x00000000


	//----- nvinfo : EIATTR_MIN_STACK_SIZE
	.align		4
.L_57:
        /*015c*/ 	.byte	0x04, 0x12
        /*015e*/ 	.short	(.L_59 - .L_58)
	.align		4
.L_58:
        /*0160*/ 	.word	index@(_Z18compute_add_kernelILi128EEvv)
        /*0164*/ 	.word	0x00000000


	//----- nvinfo : EIATTR_MIN_STACK_SIZE
	.align		4
.L_59:
        /*0168*/ 	.byte	0x04, 0x12
        /*016a*/ 	.short	(.L_61 - .L_60)
	.align		4
.L_60:
        /*016c*/ 	.word	index@(_Z18compute_add_kernelILi64EEvv)
        /*0170*/ 	.word	0x00000000


	//----- nvinfo : EIATTR_MIN_STACK_SIZE
	.align		4
.L_61:
        /*0174*/ 	.byte	0x04, 0x12
        /*0176*/ 	.short	(.L_63 - .L_62)
	.align		4
.L_62:
        /*0178*/ 	.word	index@(_Z18compute_add_kernelILi48EEvv)
        /*017c*/ 	.word	0x00000000


	//----- nvinfo : EIATTR_MIN_STACK_SIZE
	.align		4
.L_63:
        /*0180*/ 	.byte	0x04, 0x12
        /*0182*/ 	.short	(.L_65 - .L_64)
	.align		4
.L_64:
        /*0184*/ 	.word	index@(_Z18compute_add_kernelILi32EEvv)
        /*0188*/ 	.word	0x00000000


	//----- nvinfo : EIATTR_MIN_STACK_SIZE
	.align		4
.L_65:
        /*018c*/ 	.byte	0x04, 0x12
        /*018e*/ 	.short	(.L_67 - .L_66)
	.align		4
.L_66:
        /*0190*/ 	.word	index@(_Z18compute_add_kernelILi16EEvv)
        /*0194*/ 	.word	0x00000000


	//----- nvinfo : EIATTR_MIN_STACK_SIZE
	.align		4
.L_67:
        /*0198*/ 	.byte	0x04, 0x12
        /*019a*/ 	.short	(.L_69 - .L_68)
	.align		4
.L_68:
        /*019c*/ 	.word	index@(_Z18compute_add_kernelILi8EEvv)
        /*01a0*/ 	.word	0x00000000


	//----- nvinfo : EIATTR_MIN_STACK_SIZE
	.align		4
.L_69:
        /*01a4*/ 	.byte	0x04, 0x12
        /*01a6*/ 	.short	(.L_71 - .L_70)
	.align		4
.L_70:
        /*01a8*/ 	.word	index@(_Z10fma_kernelILi256EEvPfi)
        /*01ac*/ 	.word	0x00000000


	//----- nvinfo : EIATTR_MIN_STACK_SIZE
	.align		4
.L_71:
        /*01b0*/ 	.byte	0x04, 0x12
        /*01b2*/ 	.short	(.L_73 - .L_72)
	.align		4
.L_72:
        /*01b4*/ 	.word	index@(_Z10fma_kernelILi128EEvPfi)
        /*01b8*/ 	.word	0x00000000


	//----- nvinfo : EIATTR_MIN_STACK_SIZE
	.align		4
.L_73:
        /*01bc*/ 	.byte	0x04, 0x12
        /*01be*/ 	.short	(.L_75 - .L_74)
	.align		4
.L_74:
        /*01c0*/ 	.word	index@(_Z10fma_kernelILi64EEvPfi)
        /*01c4*/ 	.word	0x00000000


	//----- nvinfo : EIATTR_MIN_STACK_SIZE
	.align		4
.L_75:
        /*01c8*/ 	.byte	0x04, 0x12
        /*01ca*/ 	.short	(.L_77 - .L_76)
	.align		4
.L_76:
        /*01cc*/ 	.word	index@(_Z10fma_kernelILi48EEvPfi)
        /*01d0*/ 	.word	0x00000000


	//----- nvinfo : EIATTR_MIN_STACK_SIZE
	.align		4
.L_77:
        /*01d4*/ 	.byte	0x04, 0x12
        /*01d6*/ 	.short	(.L_79 - .L_78)
	.align		4
.L_78:
        /*01d8*/ 	.word	index@(_Z10fma_kernelILi32EEvPfi)
        /*01dc*/ 	.word	0x00000000


	//----- nvinfo : EIATTR_MIN_STACK_SIZE
	.align		4
.L_79:
        /*01e0*/ 	.byte	0x04, 0x12
        /*01e2*/ 	.short	(.L_81 - .L_80)
	.align		4
.L_80:
        /*01e4*/ 	.word	index@(_Z10fma_kernelILi16EEvPfi)
        /*01e8*/ 	.word	0x00000000


	//----- nvinfo : EIATTR_MIN_STACK_SIZE
	.align		4
.L_81:
        /*01ec*/ 	.byte	0x04, 0x12
        /*01ee*/ 	.short	(.L_83 - .L_82)
	.align		4
.L_82:
        /*01f0*/ 	.word	index@(_Z10fma_kernelILi8EEvPfi)
        /*01f4*/ 	.word	0x00000000
.L_83:


//--------------------- .nv.compat                --------------------------
	.section	.nv.compat,"",@"SHT_CUDA_COMPAT_INFO"
	.align	4
        /*0000*/ 	.byte	0x02, 0x09, 0x00, 0x00, 0x02, 0x02, 0x01, 0x00, 0x02, 0x05, 0x05, 0x00, 0x03, 0x07, 0x01, 0x01
        /*0010*/ 	.byte	0x02, 0x03, 0x00, 0x00, 0x02, 0x06, 0x01, 0x00, 0x04, 0x0b, 0x08, 0x00, 0x09, 0x00, 0x00, 0x00
        /*0020*/ 	.byte	0x00, 0x00, 0x00, 0x00


//--------------------- .nv.info._Z18compute_add_kernelILi256EEvv --------------------------
	.section	.nv.info._Z18compute_add_kernelILi256EEvv,"",@"SHT_CUDA_INFO"
	.sectionflags	@""
	.align	4


	//----- nvinfo : EIATTR_CUDA_API_VERSION
	.align		4
        /*0000*/ 	.byte	0x04, 0x37
        /*0002*/ 	.short	(.L_85 - .L_84)
.L_84:
        /*0004*/ 	.word	0x00000082


	//----- nvinfo : EIATTR_SPARSE_MMA_MASK
	.align		4
.L_85:
        /*0008*/ 	.byte	0x03, 0x50
        /*000a*/ 	.short	0x0000


	//----- nvinfo : EIATTR_MAXREG_COUNT
	.align		4
        /*000c*/ 	.byte	0x03, 0x1b
        /*000e*/ 	.short	0x00ff


	//----- nvinfo : EIATTR_MERCURY_ISA_VERSION
	.align		4
        /*0010*/ 	.byte	0x03, 0x5f
        /*0012*/ 	.short	0x0101


	//----- nvinfo : EIATTR_VRC_CTA_INIT_COUNT
	.align		4
        /*0014*/ 	.byte	0x02, 0x4a
	.zero		1
	.zero		1


	//----- nvinfo : EIATTR_EXIT_INSTR_OFFSETS
	.align		4
        /*0018*/ 	.byte	0x04, 0x1c
        /*001a*/ 	.short	(.L_87 - .L_86)


	//   ....[0]....
.L_86:
        /*001c*/ 	.word	0x00000010


	//----- nvinfo : EIATTR_SW_WAR
	.align		4
.L_87:
        /*0020*/ 	.byte	0x04, 0x36
        /*0022*/ 	.short	(.L_89 - .L_88)
.L_88:
        /*0024*/ 	.word	0x00000008
.L_89:


//--------------------- .nv.info._Z18compute_add_kernelILi128EEvv --------------------------
	.section	.nv.info._Z18compute_add_kernelILi128EEvv,"",@"SHT_CUDA_INFO"
	.sectionflags	@""
	.align	4


	//----- nvinfo : EIATTR_CUDA_API_VERSION
	.align		4
        /*0000*/ 	.byte	0x04, 0x37
        /*0002*/ 	.short	(.L_91 - .L_90)
.L_90:
        /*0004*/ 	.word	0x00000082


	//----- nvinfo : EIATTR_SPARSE_MMA_MASK
	.align		4
.L_91:
        /*0008*/ 	.byte	0x03, 0x50
        /*000a*/ 	.short	0x0000


	//----- nvinfo : EIATTR_MAXREG_COUNT
	.align		4
        /*000c*/ 	.byte	0x03, 0x1b
        /*000e*/ 	.short	0x00ff


	//----- nvinfo : EIATTR_MERCURY_ISA_VERSION
	.align		4
        /*0010*/ 	.byte	0x03, 0x5f
        /*0012*/ 	.short	0x0101


	//----- nvinfo : EIATTR_VRC_CTA_INIT_COUNT
	.align		4
        /*0014*/ 	.byte	0x02, 0x4a
	.zero		1
	.zero		1


	//----- nvinfo : EIATTR_EXIT_INSTR_OFFSETS
	.align		4
        /*0018*/ 	.byte	0x04, 0x1c
        /*001a*/ 	.short	(.L_93 - .L_92)


	//   ....[0]....
.L_92:
        /*001c*/ 	.word	0x00000010


	//----- nvinfo : EIATTR_SW_WAR
	.align		4
.L_93:
        /*0020*/ 	.byte	0x04, 0x36
        /*0022*/ 	.short	(.L_95 - .L_94)
.L_94:
        /*0024*/ 	.word	0x00000008
.L_95:


//--------------------- .nv.info._Z18compute_add_kernelILi64EEvv --------------------------
	.section	.nv.info._Z18compute_add_kernelILi64EEvv,"",@"SHT_CUDA_INFO"
	.sectionflags	@""
	.align	4


	//----- nvinfo : EIATTR_CUDA_API_VERSION
	.align		4
        /*0000*/ 	.byte	0x04, 0x37
        /*0002*/ 	.short	(.L_97 - .L_96)
.L_96:
        /*0004*/ 	.word	0x00000082


	//----- nvinfo : EIATTR_SPARSE_MMA_MASK
	.align		4
.L_97:
        /*0008*/ 	.byte	0x03, 0x50
        /*000a*/ 	.short	0x0000


	//----- nvinfo : EIATTR_MAXREG_COUNT
	.align		4
        /*000c*/ 	.byte	0x03, 0x1b
        /*000e*/ 	.short	0x00ff


	//----- nvinfo : EIATTR_MERCURY_ISA_VERSION
	.align		4
        /*0010*/ 	.byte	0x03, 0x5f
        /*0012*/ 	.short	0x0101


	//----- nvinfo : EIATTR_VRC_CTA_INIT_COUNT
	.align		4
        /*0014*/ 	.byte	0x02, 0x4a
	.zero		1
	.zero		1


	//----- nvinfo : EIATTR_EXIT_INSTR_OFFSETS
	.align		4
        /*0018*/ 	.byte	0x04, 0x1c
        /*001a*/ 	.short	(.L_99 - .L_98)


	//   ....[0]....
.L_98:
        /*001c*/ 	.word	0x00000010


	//----- nvinfo : EIATTR_SW_WAR
	.align		4
.L_99:
        /*0020*/ 	.byte	0x04, 0x36
        /*0022*/ 	.short	(.L_101 - .L_100)
.L_100:
        /*0024*/ 	.word	0x00000008
.L_101:


//--------------------- .nv.info._Z18compute_add_kernelILi48EEvv --------------------------
	.section	.nv.info._Z18compute_add_kernelILi48EEvv,"",@"SHT_CUDA_INFO"
	.sectionflags	@""
	.align	4


	//----- nvinfo : EIATTR_CUDA_API_VERSION
	.align		4
        /*0000*/ 	.byte	0x04, 0x37
        /*0002*/ 	.short	(.L_103 - .L_102)
.L_102:
        /*0004*/ 	.word	0x00000082


	//----- nvinfo : EIATTR_SPARSE_MMA_MASK
	.align		4
.L_103:
        /*0008*/ 	.byte	0x03, 0x50
        /*000a*/ 	.short	0x0000


	//----- nvinfo : EIATTR_MAXREG_COUNT
	.align		4
        /*000c*/ 	.byte	0x03, 0x1b
        /*000e*/ 	.short	0x00ff


	//----- nvinfo : EIATTR_MERCURY_ISA_VERSION
	.align		4
        /*0010*/ 	.byte	0x03, 0x5f
        /*0012*/ 	.short	0x0101


	//----- nvinfo : EIATTR_VRC_CTA_INIT_COUNT
	.align		4
        /*0014*/ 	.byte	0x02, 0x4a
	.zero		1
	.zero		1


	//----- nvinfo : EIATTR_EXIT_INSTR_OFFSETS
	.align		4
        /*0018*/ 	.byte	0x04, 0x1c
        /*001a*/ 	.short	(.L_105 - .L_104)


	//   ....[0]....
.L_104:
        /*001c*/ 	.word	0x00000010


	//----- nvinfo : EIATTR_SW_WAR
	.align		4
.L_105:
        /*0020*/ 	.byte	0x04, 0x36
        /*0022*/ 	.short	(.L_107 - .L_106)
.L_106:
        /*0024*/ 	.word	0x00000008
.L_107:


//--------------------- .nv.info._Z18compute_add_kernelILi32EEvv --------------------------
	.section	.nv.info._Z18compute_add_kernelILi32EEvv,"",@"SHT_CUDA_INFO"
	.sectionflags	@""
	.align	4


	//----- nvinfo : EIATTR_CUDA_API_VERSION
	.align		4
        /*0000*/ 	.byte	0x04, 0x37
        /*0002*/ 	.short	(.L_109 - .L_108)
.L_108:
        /*0004*/ 	.word	0x00000082


	//----- nvinfo : EIATTR_SPARSE_MMA_MASK
	.align		4
.L_109:
        /*0008*/ 	.byte	0x03, 0x50
        /*000a*/ 	.short	0x0000


	//----- nvinfo : EIATTR_MAXREG_COUNT
	.align		4
        /*000c*/ 	.byte	0x03, 0x1b
        /*000e*/ 	.short	0x00ff


	//----- nvinfo : EIATTR_MERCURY_ISA_VERSION
	.align		4
        /*0010*/ 	.byte	0x03, 0x5f
        /*0012*/ 	.short	0x0101


	//----- nvinfo : EIATTR_VRC_CTA_INIT_COUNT
	.align		4
        /*0014*/ 	.byte	0x02, 0x4a
	.zero		1
	.zero		1


	//----- nvinfo : EIATTR_EXIT_INSTR_OFFSETS
	.align		4
        /*0018*/ 	.byte	0x04, 0x1c
        /*001a*/ 	.short	(.L_111 - .L_110)


	//   ....[0]....
.L_110:
        /*001c*/ 	.word	0x00000010


	//----- nvinfo : EIATTR_SW_WAR
	.align		4
.L_111:
        /*0020*/ 	.byte	0x04, 0x36
        /*0022*/ 	.short	(.L_113 - .L_112)
.L_112:
        /*0024*/ 	.word	0x00000008
.L_113:


//--------------------- .nv.info._Z18compute_add_kernelILi16EEvv --------------------------
	.section	.nv.info._Z18compute_add_kernelILi16EEvv,"",@"SHT_CUDA_INFO"
	.sectionflags	@""
	.align	4


	//----- nvinfo : EIATTR_CUDA_API_VERSION
	.align		4
        /*0000*/ 	.byte	0x04, 0x37
        /*0002*/ 	.short	(.L_115 - .L_114)
.L_114:
        /*0004*/ 	.word	0x00000082


	//----- nvinfo : EIATTR_SPARSE_MMA_MASK
	.align		4
.L_115:
        /*0008*/ 	.byte	0x03, 0x50
        /*000a*/ 	.short	0x0000


	//----- nvinfo : EIATTR_MAXREG_COUNT
	.align		4
        /*000c*/ 	.byte	0x03, 0x1b
        /*000e*/ 	.short	0x00ff


	//----- nvinfo : EIATTR_MERCURY_ISA_VERSION
	.align		4
        /*0010*/ 	.byte	0x03, 0x5f
        /*0012*/ 	.short	0x0101


	//----- nvinfo : EIATTR_VRC_CTA_INIT_COUNT
	.align		4
        /*0014*/ 	.byte	0x02, 0x4a
	.zero		1
	.zero		1


	//----- nvinfo : EIATTR_EXIT_INSTR_OFFSETS
	.align		4
        /*0018*/ 	.byte	0x04, 0x1c
        /*001a*/ 	.short	(.L_117 - .L_116)


	//   ....[0]....
.L_116:
        /*001c*/ 	.word	0x00000010


	//----- nvinfo : EIATTR_SW_WAR
	.align		4
.L_117:
        /*0020*/ 	.byte	0x04, 0x36
        /*0022*/ 	.short	(.L_119 - .L_118)
.L_118:
        /*0024*/ 	.word	0x00000008
.L_119:


//--------------------- .nv.info._Z18compute_add_kernelILi8EEvv --------------------------
	.section	.nv.info._Z18compute_add_kernelILi8EEvv,"",@"SHT_CUDA_INFO"
	.sectionflags	@""
	.align	4


	//----- nvinfo : EIATTR_CUDA_API_VERSION
	.align		4
        /*0000*/ 	.byte	0x04, 0x37
        /*0002*/ 	.short	(.L_121 - .L_120)
.L_120:
        /*0004*/ 	.word	0x00000082


	//----- nvinfo : EIATTR_SPARSE_MMA_MASK
	.align		4
.L_121:
        /*0008*/ 	.byte	0x03, 0x50
        /*000a*/ 	.short	0x0000


	//----- nvinfo : EIATTR_MAXREG_COUNT
	.align		4
        /*000c*/ 	.byte	0x03, 0x1b
        /*000e*/ 	.short	0x00ff


	//----- nvinfo : EIATTR_MERCURY_ISA_VERSION
	.align		4
        /*0010*/ 	.byte	0x03, 0x5f
        /*0012*/ 	.short	0x0101


	//----- nvinfo : EIATTR_VRC_CTA_INIT_COUNT
	.align		4
        /*0014*/ 	.byte	0x02, 0x4a
	.zero		1
	.zero		1


	//----- nvinfo : EIATTR_EXIT_INSTR_OFFSETS
	.align		4
        /*0018*/ 	.byte	0x04, 0x1c
        /*001a*/ 	.short	(.L_123 - .L_122)


	//   ....[0]....
.L_122:
        /*001c*/ 	.word	0x00000010


	//----- nvinfo : EIATTR_SW_WAR
	.align		4
.L_123:
        /*0020*/ 	.byte	0x04, 0x36
        /*0022*/ 	.short	(.L_125 - .L_124)
.L_124:
        /*0024*/ 	.word	0x00000008
.L_125:


//--------------------- .nv.info._Z10fma_kernelILi256EEvPfi --------------------------
	.section	.nv.info._Z10fma_kernelILi256EEvPfi,"",@"SHT_CUDA_INFO"
	.sectionflags	@""
	.align	4


	//----- nvinfo : EIATTR_CUDA_API_VERSION
	.align		4
        /*0000*/ 	.byte	0x04, 0x37
        /*0002*/ 	.short	(.L_127 - .L_126)
.L_126:
        /*0004*/ 	.word	0x00000082


	//----- nvinfo : EIATTR_KPARAM_INFO
	.align		4
.L_127:
        /*0008*/ 	.byte	0x04, 0x17
        /*000a*/ 	.short	(.L_129 - .L_128)
.L_128:
        /*000c*/ 	.word	0x00000000
        /*0010*/ 	.short	0x0001
        /*0012*/ 	.short	0x0008
        /*0014*/ 	.byte	0x00, 0xf0, 0x11, 0x00


	//----- nvinfo : EIATTR_KPARAM_INFO
	.align		4
.L_129:
        /*0018*/ 	.byte	0x04, 0x17
        /*001a*/ 	.short	(.L_131 - .L_130)
.L_130:
        /*001c*/ 	.word	0x00000000
        /*0020*/ 	.short	0x0000
        /*0022*/ 	.short	0x0000
        /*0024*/ 	.byte	0x00, 0xf5, 0x21, 0x00


	//----- nvinfo : EIATTR_SPARSE_MMA_MASK
	.align		4
.L_131:
        /*0028*/ 	.byte	0x03, 0x50
        /*002a*/ 	.short	0x0000


	//----- nvinfo : EIATTR_MAXREG_COUNT
	.align		4
        /*002c*/ 	.byte	0x03, 0x1b
        /*002e*/ 	.short	0x00ff


	//----- nvinfo : EIATTR_MERCURY_ISA_VERSION
	.align		4
        /*0030*/ 	.byte	0x03, 0x5f
        /*0032*/ 	.short	0x0101


	//----- nvinfo : EIATTR_VRC_CTA_INIT_COUNT
	.align		4
        /*0034*/ 	.byte	0x02, 0x4a
	.zero		1
	.zero		1


	//----- nvinfo : EIATTR_EXIT_INSTR_OFFSETS
	.align		4
        /*0038*/ 	.byte	0x04, 0x1c
        /*003a*/ 	.short	(.L_133 - .L_132)


	//   ....[0]....
.L_132:
        /*003c*/ 	.word	0x00001130


	//----- nvinfo : EIATTR_CBANK_PARAM_SIZE
	.align		4
.L_133:
        /*0040*/ 	.byte	0x03, 0x19
        /*0042*/ 	.short	0x000c


	//----- nvinfo : EIATTR_PARAM_CBANK
	.align		4
        /*0044*/ 	.byte	0x04, 0x0a
        /*0046*/ 	.short	(.L_135 - .L_134)
	.align		4
.L_134:
        /*0048*/ 	.word	index@(.nv.constant0._Z10fma_kernelILi256EEvPfi)
        /*004c*/ 	.short	0x0380
        /*004e*/ 	.short	0x000c


	//----- nvinfo : EIATTR_SW_WAR
	.align		4
.L_135:
        /*0050*/ 	.byte	0x04, 0x36
        /*0052*/ 	.short	(.L_137 - .L_136)
.L_136:
        /*0054*/ 	.word	0x00000008
.L_137:


//--------------------- .nv.info._Z10fma_kernelILi128EEvPfi --------------------------
	.section	.nv.info._Z10fma_kernelILi128EEvPfi,"",@"SHT_CUDA_INFO"
	.sectionflags	@""
	.align	4


	//----- nvinfo : EIATTR_CUDA_API_VERSION
	.align		4
        /*0000*/ 	.byte	0x04, 0x37
        /*0002*/ 	.short	(.L_139 - .L_138)
.L_138:
        /*0004*/ 	.word	0x00000082


	//----- nvinfo : EIATTR_KPARAM_INFO
	.align		4
.L_139:
        /*0008*/ 	.byte	0x04, 0x17
        /*000a*/ 	.short	(.L_141 - .L_140)
.L_140:
        /*000c*/ 	.word	0x00000000
        /*0010*/ 	.short	0x0001
        /*0012*/ 	.short	0x0008
        /*0014*/ 	.byte	0x00, 0xf0, 0x11, 0x00


	//----- nvinfo : EIATTR_KPARAM_INFO
	.align		4
.L_141:
        /*0018*/ 	.byte	0x04, 0x17
        /*001a*/ 	.short	(.L_143 - .L_142)
.L_142:
        /*001c*/ 	.word	0x00000000
        /*0020*/ 	.short	0x0000
        /*0022*/ 	.short	0x0000
        /*0024*/ 	.byte	0x00, 0xf5, 0x21, 0x00


	//----- nvinfo : EIATTR_SPARSE_MMA_MASK
	.align		4
.L_143:
        /*0028*/ 	.byte	0x03, 0x50
        /*002a*/ 	.short	0x0000


	//----- nvinfo : EIATTR_MAXREG_COUNT
	.align		4
        /*002c*/ 	.byte	0x03, 0x1b
        /*002e*/ 	.short	0x00ff


	//----- nvinfo : EIATTR_MERCURY_ISA_VERSION
	.align		4
        /*0030*/ 	.byte	0x03, 0x5f
        /*0032*/ 	.short	0x0101


	//----- nvinfo : EIATTR_VRC_CTA_INIT_COUNT
	.align		4
        /*0034*/ 	.byte	0x02, 0x4a
	.zero		1
	.zero		1


	//----- nvinfo : EIATTR_EXIT_INSTR_OFFSETS
	.align		4
        /*0038*/ 	.byte	0x04, 0x1c
        /*003a*/ 	.short	(.L_145 - .L_144)


	//   ....[0]....
.L_144:
        /*003c*/ 	.word	0x00000930


	//----- nvinfo : EIATTR_CBANK_PARAM_SIZE
	.align		4
.L_145:
        /*0040*/ 	.byte	0x03, 0x19
        /*0042*/ 	.short	0x000c


	//----- nvinfo : EIATTR_PARAM_CBANK
	.align		4
        /*0044*/ 	.byte	0x04, 0x0a
        /*0046*/ 	.short	(.L_147 - .L_146)
	.align		4
.L_146:
        /*0048*/ 	.word	index@(.nv.constant0._Z10fma_kernelILi128EEvPfi)
        /*004c*/ 	.short	0x0380
        /*004e*/ 	.short	0x000c


	//----- nvinfo : EIATTR_SW_WAR
	.align		4
.L_147:
        /*0050*/ 	.byte	0x04, 0x36
        /*0052*/ 	.short	(.L_149 - .L_148)
.L_148:
        /*0054*/ 	.word	0x00000008
.L_149:


//--------------------- .nv.info._Z10fma_kernelILi64EEvPfi --------------------------
	.section	.nv.info._Z10fma_kernelILi64EEvPfi,"",@"SHT_CUDA_INFO"
	.sectionflags	@""
	.align	4


	//----- nvinfo : EIATTR_CUDA_API_VERSION
	.align		4
        /*0000*/ 	.byte	0x04, 0x37
        /*0002*/ 	.short	(.L_151 - .L_150)
.L_150:
        /*0004*/ 	.word	0x00000082


	//----- nvinfo : EIATTR_KPARAM_INFO
	.align		4
.L_151:
        /*0008*/ 	.byte	0x04, 0x17
        /*000a*/ 	.short	(.L_153 - .L_152)
.L_152:
        /*000c*/ 	.word	0x00000000
        /*0010*/ 	.short	0x0001
        /*0012*/ 	.short	0x0008
        /*0014*/ 	.byte	0x00, 0xf0, 0x11, 0x00


	//----- nvinfo : EIATTR_KPARAM_INFO
	.align		4
.L_153:
        /*0018*/ 	.byte	0x04, 0x17
        /*001a*/ 	.short	(.L_155 - .L_154)
.L_154:
        /*001c*/ 	.word	0x00000000
        /*0020*/ 	.short	0x0000
        /*0022*/ 	.short	0x0000
        /*0024*/ 	.byte	0x00, 0xf5, 0x21, 0x00


	//----- nvinfo : EIATTR_SPARSE_MMA_MASK
	.align		4
.L_155:
        /*0028*/ 	.byte	0x03, 0x50
        /*002a*/ 	.short	0x0000


	//----- nvinfo : EIATTR_MAXREG_COUNT
	.align		4
        /*002c*/ 	.byte	0x03, 0x1b
        /*002e*/ 	.short	0x00ff


	//----- nvinfo : EIATTR_MERCURY_ISA_VERSION
	.align		4
        /*0030*/ 	.byte	0x03, 0x5f
        /*0032*/ 	.short	0x0101


	//----- nvinfo : EIATTR_VRC_CTA_INIT_COUNT
	.align		4
        /*0034*/ 	.byte	0x02, 0x4a
	.zero		1
	.zero		1


	//----- nvinfo : EIATTR_EXIT_INSTR_OFFSETS
	.align		4
        /*0038*/ 	.byte	0x04, 0x1c
        /*003a*/ 	.short	(.L_157 - .L_156)


	//   ....[0]....
.L_156:
        /*003c*/ 	.word	0x00000db0


	//----- nvinfo : EIATTR_CBANK_PARAM_SIZE
	.align		4
.L_157:
        /*0040*/ 	.byte	0x03, 0x19
        /*0042*/ 	.short	0x000c


	//----- nvinfo : EIATTR_PARAM_CBANK
	.align		4
        /*0044*/ 	.byte	0x04, 0x0a
        /*0046*/ 	.short	(.L_159 - .L_158)
	.align		4
.L_158:
        /*0048*/ 	.word	index@(.nv.constant0._Z10fma_kernelILi64EEvPfi)
        /*004c*/ 	.short	0x0380
        /*004e*/ 	.short	0x000c


	//----- nvinfo : EIATTR_SW_WAR
	.align		4
.L_159:
        /*0050*/ 	.byte	0x04, 0x36
        /*0052*/ 	.short	(.L_161 - .L_160)
.L_160:
        /*0054*/ 	.word	0x00000008
.L_161:


//--------------------- .nv.info._Z10fma_kernelILi48EEvPfi --------------------------
	.section	.nv.info._Z10fma_kernelILi48EEvPfi,"",@"SHT_CUDA_INFO"
	.sectionflags	@""
	.align	4


	//----- nvinfo : EIATTR_CUDA_API_VERSION
	.align		4
        /*0000*/ 	.byte	0x04, 0x37
        /*0002*/ 	.short	(.L_163 - .L_162)
.L_162:
        /*0004*/ 	.word	0x00000082


	//----- nvinfo : EIATTR_KPARAM_INFO
	.align		4
.L_163:
        /*0008*/ 	.byte	0x04, 0x17
        /*000a*/ 	.short	(.L_165 - .L_164)
.L_164:
        /*000c*/ 	.word	0x00000000
        /*0010*/ 	.short	0x0001
        /*0012*/ 	.short	0x0008
        /*0014*/ 	.byte	0x00, 0xf0, 0x11, 0x00


	//----- nvinfo : EIATTR_KPARAM_INFO
	.align		4
.L_165:
        /*0018*/ 	.byte	0x04, 0x17
        /*001a*/ 	.short	(.L_167 - .L_166)
.L_166:
        /*001c*/ 	.word	0x00000000
        /*0020*/ 	.short	0x0000
        /*0022*/ 	.short	0x0000
        /*0024*/ 	.byte	0x00, 0xf5, 0x21, 0x00


	//----- nvinfo : EIATTR_SPARSE_MMA_MASK
	.align		4
.L_167:
        /*0028*/ 	.byte	0x03, 0x50
        /*002a*/ 	.short	0x0000


	//----- nvinfo : EIATTR_MAXREG_COUNT
	.align		4
        /*002c*/ 	.byte	0x03, 0x1b
        /*002e*/ 	.short	0x00ff


	//----- nvinfo : EIATTR_MERCURY_ISA_VERSION
	.align		4
        /*0030*/ 	.byte	0x03, 0x5f
        /*0032*/ 	.short	0x0101


	//----- nvinfo : EIATTR_VRC_CTA_INIT_COUNT
	.align		4
        /*0034*/ 	.byte	0x02, 0x4a
	.zero		1
	.zero		1


	//----- nvinfo : EIATTR_EXIT_INSTR_OFFSETS
	.align		4
        /*0038*/ 	.byte	0x04, 0x1c
        /*003a*/ 	.short	(.L_169 - .L_168)


	//   ....[0]....
.L_168:
        /*003c*/ 	.word	0x000010f0


	//----- nvinfo : EIATTR_CBANK_PARAM_SIZE
	.align		4
.L_169:
        /*0040*/ 	.byte	0x03, 0x19
        /*0042*/ 	.short	0x000c


	//----- nvinfo : EIATTR_PARAM_CBANK
	.align		4
        /*0044*/ 	.byte	0x04, 0x0a
        /*0046*/ 	.short	(.L_171 - .L_170)
	.align		4
.L_170:
        /*0048*/ 	.word	index@(.nv.constant0._Z10fma_kernelILi48EEvPfi)
        /*004c*/ 	.short	0x0380
        /*004e*/ 	.short	0x000c


	//----- nvinfo : EIATTR_SW_WAR
	.align		4
.L_171:
        /*0050*/ 	.byte	0x04, 0x36
        /*0052*/ 	.short	(.L_173 - .L_172)
.L_172:
        /*0054*/ 	.word	0x00000008
.L_173:


//--------------------- .nv.info._Z10fma_kernelILi32EEvPfi --------------------------
	.section	.nv.info._Z10fma_kernelILi32EEvPfi,"",@"SHT_CUDA_INFO"
	.sectionflags	@""
	.align	4


	//----- nvinfo : EIATTR_CUDA_API_VERSION
	.align		4
        /*0000*/ 	.byte	0x04, 0x37
        /*0002*/ 	.short	(.L_175 - .L_174)
.L_174:
        /*0004*/ 	.word	0x00000082


	//----- nvinfo : EIATTR_KPARAM_INFO
	.align		4
.L_175:
        /*0008*/ 	.byte	0x04, 0x17
        /*000a*/ 	.short	(.L_177 - .L_176)
.L_176:
        /*000c*/ 	.word	0x00000000
        /*0010*/ 	.short	0x0001
        /*0012*/ 	.short	0x0008
        /*0014*/ 	.byte	0x00, 0xf0, 0x11, 0x00


	//----- nvinfo : EIATTR_KPARAM_INFO
	.align		4
.L_177:
        /*0018*/ 	.byte	0x04, 0x17
        /*001a*/ 	.short	(.L_179 - .L_178)
.L_178:
        /*001c*/ 	.word	0x00000000
        /*0020*/ 	.short	0x0000
        /*0022*/ 	.short	0x0000
        /*0024*/ 	.byte	0x00, 0xf5, 0x21, 0x00


	//----- nvinfo : EIATTR_SPARSE_MMA_MASK
	.align		4
.L_179:
        /*0028*/ 	.byte	0x03, 0x50
        /*002a*/ 	.short	0x0000


	//----- nvinfo : EIATTR_MAXREG_COUNT
	.align		4
        /*002c*/ 	.byte	0x03, 0x1b
        /*002e*/ 	.short	0x00ff


	//----- nvinfo : EIATTR_MERCURY_ISA_VERSION
	.align		4
        /*0030*/ 	.byte	0x03, 0x5f
        /*0032*/ 	.short	0x0101


	//----- nvinfo : EIATTR_VRC_CTA_INIT_COUNT
	.align		4
        /*0034*/ 	.byte	0x02, 0x4a
	.zero		1
	.zero		1


	//----- nvinfo : EIATTR_EXIT_INSTR_OFFSETS
	.align		4
        /*0038*/ 	.byte	0x04, 0x1c
        /*003a*/ 	.short	(.L_181 - .L_180)


	//   ....[0]....
.L_180:
        /*003c*/ 	.word	0x00000bf0


	//----- nvinfo : EIATTR_CBANK_PARAM_SIZE
	.align		4
.L_181:
        /*0040*/ 	.byte	0x03, 0x19
        /*0042*/ 	.short	0x000c


	//----- nvinfo : EIATTR_PARAM_CBANK
	.align		4
        /*0044*/ 	.byte	0x04, 0x0a
        /*0046*/ 	.short	(.L_183 - .L_182)
	.align		4
.L_182:
        /*0048*/ 	.word	index@(.nv.constant0._Z10fma_kernelILi32EEvPfi)
        /*004c*/ 	.short	0x0380
        /*004e*/ 	.short	0x000c


	//----- nvinfo : EIATTR_SW_WAR
	.align		4
.L_183:
        /*0050*/ 	.byte	0x04, 0x36
        /*0052*/ 	.short	(.L_185 - .L_184)
.L_184:
        /*0054*/ 	.word	0x00000008
.L_185:


//--------------------- .nv.info._Z10fma_kernelILi16EEvPfi --------------------------
	.section	.nv.info._Z10fma_kernelILi16EEvPfi,"",@"SHT_CUDA_INFO"
	.sectionflags	@""
	.align	4


	//----- nvinfo : EIATTR_CUDA_API_VERSION
	.align		4
        /*0000*/ 	.byte	0x04, 0x37
        /*0002*/ 	.short	(.L_187 - .L_186)
.L_186:
        /*0004*/ 	.word	0x00000082


	//----- nvinfo : EIATTR_KPARAM_INFO
	.align		4
.L_187:
        /*0008*/ 	.byte	0x04, 0x17
        /*000a*/ 	.short	(.L_189 - .L_188)
.L_188:
        /*000c*/ 	.word	0x00000000
        /*0010*/ 	.short	0x0001
        /*0012*/ 	.short	0x0008
        /*0014*/ 	.byte	0x00, 0xf0, 0x11, 0x00


	//----- nvinfo : EIATTR_KPARAM_INFO
	.align		4
.L_189:
        /*0018*/ 	.byte	0x04, 0x17
        /*001a*/ 	.short	(.L_191 - .L_190)
.L_190:
        /*001c*/ 	.word	0x00000000
        /*0020*/ 	.short	0x0000
        /*0022*/ 	.short	0x0000
        /*0024*/ 	.byte	0x00, 0xf5, 0x21, 0x00


	//----- nvinfo : EIATTR_SPARSE_MMA_MASK
	.align		4
.L_191:
        /*0028*/ 	.byte	0x03, 0x50
        /*002a*/ 	.short	0x0000


	//----- nvinfo : EIATTR_MAXREG_COUNT
	.align		4
        /*002c*/ 	.byte	0x03, 0x1b
        /*002e*/ 	.short	0x00ff


	//----- nvinfo : EIATTR_MERCURY_ISA_VERSION
	.align		4
        /*0030*/ 	.byte	0x03, 0x5f
        /*0032*/ 	.short	0x0101


	//----- nvinfo : EIATTR_VRC_CTA_INIT_COUNT
	.align		4
        /*0034*/ 	.byte	0x02, 0x4a
	.zero		1
	.zero		1


	//----- nvinfo : EIATTR_EXIT_INSTR_OFFSETS
	.align		4
        /*0038*/ 	.byte	0x04, 0x1c
        /*003a*/ 	.short	(.L_193 - .L_192)


	//   ....[0]....
.L_192:
        /*003c*/ 	.word	0x000006f0


	//----- nvinfo : EIATTR_CBANK_PARAM_SIZE
	.align		4
.L_193:
        /*0040*/ 	.byte	0x03, 0x19
        /*0042*/ 	.short	0x000c


	//----- nvinfo : EIATTR_PARAM_CBANK
	.align		4
        /*0044*/ 	.byte	0x04, 0x0a
        /*0046*/ 	.short	(.L_195 - .L_194)
	.align		4
.L_194:
        /*0048*/ 	.word	index@(.nv.constant0._Z10fma_kernelILi16EEvPfi)
        /*004c*/ 	.short	0x0380
        /*004e*/ 	.short	0x000c


	//----- nvinfo : EIATTR_SW_WAR
	.align		4
.L_195:
        /*0050*/ 	.byte	0x04, 0x36
        /*0052*/ 	.short	(.L_197 - .L_196)
.L_196:
        /*0054*/ 	.word	0x00000008
.L_197:


//--------------------- .nv.info._Z10fma_kernelILi8EEvPfi --------------------------
	.section	.nv.info._Z10fma_kernelILi8EEvPfi,"",@"SHT_CUDA_INFO"
	.sectionflags	@""
	.align	4


	//----- nvinfo : EIATTR_CUDA_API_VERSION
	.align		4
        /*0000*/ 	.byte	0x04, 0x37
        /*0002*/ 	.short	(.L_199 - .L_198)
.L_198:
        /*0004*/ 	.word	0x00000082


	//----- nvinfo : EIATTR_KPARAM_INFO
	.align		4
.L_199:
        /*0008*/ 	.byte	0x04, 0x17
        /*000a*/ 	.short	(.L_201 - .L_200)
.L_200:
        /*000c*/ 	.word	0x00000000
        /*0010*/ 	.short	0x0001
        /*0012*/ 	.short	0x0008
        /*0014*/ 	.byte	0x00, 0xf0, 0x11, 0x00


	//----- nvinfo : EIATTR_KPARAM_INFO
	.align		4
.L_201:
        /*0018*/ 	.byte	0x04, 0x17
        /*001a*/ 	.short	(.L_203 - .L_202)
.L_202:
        /*001c*/ 	.word	0x00000000
        /*0020*/ 	.short	0x0000
        /*0022*/ 	.short	0x0000
        /*0024*/ 	.byte	0x00, 0xf5, 0x21, 0x00


	//----- nvinfo : EIATTR_SPARSE_MMA_MASK
	.align		4
.L_203:
        /*0028*/ 	.byte	0x03, 0x50
        /*002a*/ 	.short	0x0000


	//----- nvinfo : EIATTR_MAXREG_COUNT
	.align		4
        /*002c*/ 	.byte	0x03, 0x1b
        /*002e*/ 	.short	0x00ff


	//----- nvinfo : EIATTR_MERCURY_ISA_VERSION
	.align		4
        /*0030*/ 	.byte	0x03, 0x5f
        /*0032*/ 	.short	0x0101


	//----- nvinfo : EIATTR_VRC_CTA_INIT_COUNT
	.align		4
        /*0034*/ 	.byte	0x02, 0x4a
	.zero		1
	.zero		1


	//----- nvinfo : EIATTR_EXIT_INSTR_OFFSETS
	.align		4
        /*0038*/ 	.byte	0x04, 0x1c
        /*003a*/ 	.short	(.L_205 - .L_204)


	//   ....[0]....
.L_204:
        /*003c*/ 	.word	0x00000470


	//----- nvinfo : EIATTR_CBANK_PARAM_SIZE
	.align		4
.L_205:
        /*0040*/ 	.byte	0x03, 0x19
        /*0042*/ 	.short	0x000c


	//----- nvinfo : EIATTR_PARAM_CBANK
	.align		4
        /*0044*/ 	.byte	0x04, 0x0a
        /*0046*/ 	.short	(.L_207 - .L_206)
	.align		4
.L_206:
        /*0048*/ 	.word	index@(.nv.constant0._Z10fma_kernelILi8EEvPfi)
        /*004c*/ 	.short	0x0380
        /*004e*/ 	.short	0x000c


	//----- nvinfo : EIATTR_SW_WAR
	.align		4
.L_207:
        /*0050*/ 	.byte	0x04, 0x36
        /*0052*/ 	.short	(.L_209 - .L_208)
.L_208:
        /*0054*/ 	.word	0x00000008
.L_209:


//--------------------- .nv.callgraph             --------------------------
	.section	.nv.callgraph,"",@"SHT_CUDA_CALLGRAPH"
	.align	4
	.sectionentsize	8
	.align		4
        /*0000*/ 	.word	0x00000000
	.align		4
        /*0004*/ 	.word	0xffffffff
	.align		4
        /*0008*/ 	.word	0x00000000
	.align		4
        /*000c*/ 	.word	0xfffffffe
	.align		4
        /*0010*/ 	.word	0x00000000
	.align		4
        /*0014*/ 	.word	0xfffffffd
	.align		4
        /*0018*/ 	.word	0x00000000
	.align		4
        /*001c*/ 	.word	0xfffffffc


//--------------------- .text._Z18compute_add_kernelILi256EEvv --------------------------
	.section	.text._Z18compute_add_kernelILi256EEvv,"ax",@progbits
	.align	128
        .global         _Z18compute_add_kernelILi256EEvv
        .type           _Z18compute_add_kernelILi256EEvv,@function
        .size           _Z18compute_add_kernelILi256EEvv,(.L_x_37 - _Z18compute_add_kernelILi256EEvv)
        .other          _Z18compute_add_kernelILi256EEvv,@"STO_CUDA_ENTRY STV_DEFAULT"
_Z18compute_add_kernelILi256EEvv:
.text._Z18compute_add_kernelILi256EEvv:
[----:B------:R-:W-:Y:S01]  /*0000*/  LDC R1, c[0x0][0x37c] ;  /* 0x0000df00ff017b82 */ /* 0x000fe20000000800 */
[----:B------:R-:W-:Y:S05]  /*0010*/  EXIT ;  /* 0x000000000000794d */ /* 0x000fea0003800000 */
.L_x_0:
[----:B------:R-:W-:-:S00]  /*0020*/  BRA `(.L_x_0) ;  /* 0xfffffffc00fc7947 */ /* 0x000fc0000383ffff */
[----:B------:R-:W-:-:S00]  /*0030*/  NOP ;  /* 0x0000000000007918 */ /* 0x000fc00000000000 */
        /* <DEDUP_REMOVED lines=12> */
.L_x_37:


//--------------------- .text._Z18compute_add_kernelILi128EEvv --------------------------
	.section	.text._Z18compute_add_kernelILi128EEvv,"ax",@progbits
	.align	128
        .global         _Z18compute_add_kernelILi128EEvv
        .type           _Z18compute_add_kernelILi128EEvv,@function
        .size           _Z18compute_add_kernelILi128EEvv,(.L_x_38 - _Z18compute_add_kernelILi128EEvv)
        .other          _Z18compute_add_kernelILi128EEvv,@"STO_CUDA_ENTRY STV_DEFAULT"
_Z18compute_add_kernelILi128EEvv:
.text._Z18compute_add_kernelILi128EEvv:
[----:B------:R-:W-:Y:S01]  /*0000*/  LDC R1, c[0x0][0x37c] ;  /* 0x0000df00ff017b82 */ /* 0x000fe20000000800 */
[----:B------:R-:W-:Y:S05]  /*0010*/  EXIT ;  /* 0x000000000000794d */ /* 0x000fea0003800000 */
.L_x_1:
        /* <DEDUP_REMOVED lines=14> */
.L_x_38:


//--------------------- .text._Z18compute_add_kernelILi64EEvv --------------------------
	.section	.text._Z18compute_add_kernelILi64EEvv,"ax",@progbits
	.align	128
        .global         _Z18compute_add_kernelILi64EEvv
        .type           _Z18compute_add_kernelILi64EEvv,@function
        .size           _Z18compute_add_kernelILi64EEvv,(.L_x_39 - _Z18compute_add_kernelILi64EEvv)
        .other          _Z18compute_add_kernelILi64EEvv,@"STO_CUDA_ENTRY STV_DEFAULT"
_Z18compute_add_kernelILi64EEvv:
.text._Z18compute_add_kernelILi64EEvv:
[----:B------:R-:W-:Y:S01]  /*0000*/  LDC R1, c[0x0][0x37c] ;  /* 0x0000df00ff017b82 */ /* 0x000fe20000000800 */
[----:B------:R-:W-:Y:S05]  /*0010*/  EXIT ;  /* 0x000000000000794d */ /* 0x000fea0003800000 */
.L_x_2:
        /* <DEDUP_REMOVED lines=14> */
.L_x_39:


//--------------------- .text._Z18compute_add_kernelILi48EEvv --------------------------
	.section	.text._Z18compute_add_kernelILi48EEvv,"ax",@progbits
	.align	128
        .global         _Z18compute_add_kernelILi48EEvv
        .type           _Z18compute_add_kernelILi48EEvv,@function
        .size           _Z18compute_add_kernelILi48EEvv,(.L_x_40 - _Z18compute_add_kernelILi48EEvv)
        .other          _Z18compute_add_kernelILi48EEvv,@"STO_CUDA_ENTRY STV_DEFAULT"
_Z18compute_add_kernelILi48EEvv:
.text._Z18compute_add_kernelILi48EEvv:
[----:B------:R-:W-:Y:S01]  /*0000*/  LDC R1, c[0x0][0x37c] ;  /* 0x0000df00ff017b82 */ /* 0x000fe20000000800 */
[----:B------:R-:W-:Y:S05]  /*0010*/  EXIT ;  /* 0x000000000000794d */ /* 0x000fea0003800000 */
.L_x_3:
        /* <DEDUP_REMOVED lines=14> */
.L_x_40:


//--------------------- .text._Z18compute_add_kernelILi32EEvv --------------------------
	.section	.text._Z18compute_add_kernelILi32EEvv,"ax",@progbits
	.align	128
        .global         _Z18compute_add_kernelILi32EEvv
        .type           _Z18compute_add_kernelILi32EEvv,@function
        .size           _Z18compute_add_kernelILi32EEvv,(.L_x_41 - _Z18compute_add_kernelILi32EEvv)
        .other          _Z18compute_add_kernelILi32EEvv,@"STO_CUDA_ENTRY STV_DEFAULT"
_Z18compute_add_kernelILi32EEvv:
.text._Z18compute_add_kernelILi32EEvv:
[----:B------:R-:W-:Y:S01]  /*0000*/  LDC R1, c[0x0][0x37c] ;  /* 0x0000df00ff017b82 */ /* 0x000fe20000000800 */
[----:B------:R-:W-:Y:S05]  /*0010*/  EXIT ;  /* 0x000000000000794d */ /* 0x000fea0003800000 */
.L_x_4:
        /* <DEDUP_REMOVED lines=14> */
.L_x_41:


//--------------------- .text._Z18compute_add_kernelILi16EEvv --------------------------
	.section	.text._Z18compute_add_kernelILi16EEvv,"ax",@progbits
	.align	128
        .global         _Z18compute_add_kernelILi16EEvv
        .type           _Z18compute_add_kernelILi16EEvv,@function
        .size           _Z18compute_add_kernelILi16EEvv,(.L_x_42 - _Z18compute_add_kernelILi16EEvv)
        .other          _Z18compute_add_kernelILi16EEvv,@"STO_CUDA_ENTRY STV_DEFAULT"
_Z18compute_add_kernelILi16EEvv:
.text._Z18compute_add_kernelILi16EEvv:
[----:B------:R-:W-:Y:S01]  /*0000*/  LDC R1, c[0x0][0x37c] ;  /* 0x0000df00ff017b82 */ /* 0x000fe20000000800 */
[----:B------:R-:W-:Y:S05]  /*0010*/  EXIT ;  /* 0x000000000000794d */ /* 0x000fea0003800000 */
.L_x_5:
        /* <DEDUP_REMOVED lines=14> */
.L_x_42:


//--------------------- .text._Z18compute_add_kernelILi8EEvv --------------------------
	.section	.text._Z18compute_add_kernelILi8EEvv,"ax",@progbits
	.align	128
        .global         _Z18compute_add_kernelILi8EEvv
        .type           _Z18compute_add_kernelILi8EEvv,@function
        .size           _Z18compute_add_kernelILi8EEvv,(.L_x_43 - _Z18compute_add_kernelILi8EEvv)
        .other          _Z18compute_add_kernelILi8EEvv,@"STO_CUDA_ENTRY STV_DEFAULT"
_Z18compute_add_kernelILi8EEvv:
.text._Z18compute_add_kernelILi8EEvv:
[----:B------:R-:W-:Y:S01]  /*0000*/  LDC R1, c[0x0][0x37c] ;  /* 0x0000df00ff017b82 */ /* 0x000fe20000000800 */
[----:B------:R-:W-:Y:S05]  /*0010*/  EXIT ;  /* 0x000000000000794d */ /* 0x000fea0003800000 */
.L_x_6:
        /* <DEDUP_REMOVED lines=14> */
.L_x_43:


//--------------------- .text._Z10fma_kernelILi256EEvPfi --------------------------
	.section	.text._Z10fma_kernelILi256EEvPfi,"ax",@progbits
	.align	128
        .global         _Z10fma_kernelILi256EEvPfi
        .type           _Z10fma_kernelILi256EEvPfi,@function
        .size           _Z10fma_kernelILi256EEvPfi,(.L_x_44 - _Z10fma_kernelILi256EEvPfi)
        .other          _Z10fma_kernelILi256EEvPfi,@"STO_CUDA_ENTRY STV_DEFAULT"
_Z10fma_kernelILi256EEvPfi:
.text._Z10fma_kernelILi256EEvPfi:
[----:B------:R-:W-:Y:S01]  /*0000*/  LDC R1, c[0x0][0x37c] ;  /* 0x0000df00ff017b82 */ /* 0x000fe20000000800 */
[----:B------:R-:W0:Y:S01]  /*0010*/  LDCU UR4, c[0x0][0x388] ;  /* 0x00007100ff0477ac */ /* 0x000e220008000800 */
[----:B------:R-:W1:Y:S06]  /*0020*/  S2R R0, SR_TID.X ;  /* 0x0000000000007919 */ /* 0x000e6c0000002100 */
[----:B------:R-:W2:Y:S01]  /*0030*/  LDC R3, c[0x0][0x360] ;  /* 0x0000d800ff037b82 */ /* 0x000ea20000000800 */
[----:B------:R-:W-:Y:S01]  /*0040*/  HFMA2 R7, -RZ, RZ, 1.875, 0 ;  /* 0x3f800000ff077431 */ /* 0x000fe200000001ff */
[----:B------:R-:W3:Y:S01]  /*0050*/  LDCU.64 UR6, c[0x0][0x358] ;  /* 0x00006b00ff0677ac */ /* 0x000ee20008000a00 */
[----:B0-----:R-:W-:-:S09]  /*0060*/  UISETP.GE.AND UP0, UPT, UR4, 0x1, UPT ;  /* 0x000000010400788c */ /* 0x001fd2000bf06270 */
[----:B---3--:R-:W-:Y:S05]  /*0070*/  BRA.U !UP0, `(.L_x_7) ;  /* 0x0000001108187547 */ /* 0x008fea000b800000 */
[----:B------:R-:W-:Y:S01]  /*0080*/  MOV R7, 0x3f800000 ;  /* 0x3f80000000077802 */ /* 0x000fe20000000f00 */
[----:B------:R-:W-:-:S12]  /*0090*/  UIADD3 UR4, UPT, UPT, -UR4, URZ, URZ ;  /* 0x000000ff04047290 */ /* 0x000fd8000fffe1ff */
.L_x_8:
[----:B------:R-:W-:Y:S01]  /*00a0*/  MOV R2, 0x3f800347 ;  /* 0x3f80034700027802 */ /* 0x000fe20000000f00 */
[----:B------:R-:W-:-:S04]  /*00b0*/  UIADD3 UR4, UPT, UPT, UR4, 0x1, URZ ;  /* 0x0000000104047890 */ /* 0x000fc8000fffe0ff */
[----:B------:R-:W-:Y:S01]  /*00c0*/  FFMA R7, R7, R2, 0.99989998340606689453 ;  /* 0x3f7ff97207077423 */ /* 0x000fe20000000002 */
[----:B------:R-:W-:-:S03]  /*00d0*/  UISETP.NE.AND UP0, UPT, UR4, URZ, UPT ;  /* 0x000000ff0400728c */ /* 0x000fc6000bf05270 */
[----:B------:R-:W-:-:S04]  /*00e0*/  FFMA R7, R7, R2, 0.99989998340606689453 ;  /* 0x3f7ff97207077423 */ /* 0x000fc80000000002 */
        /* <DEDUP_REMOVED lines=253> */
[----:B------:R-:W-:Y:S01]  /*10c0*/  FFMA R7, R7, R2, 0.99989998340606689453 ;  /* 0x3f7ff97207077423 */ /* 0x000fe20000000002 */
[----:B------:R-:W-:Y:S06]  /*10d0*/  BRA.U UP0, `(.L_x_8) ;  /* 0xffffffed00f07547 */ /* 0x000fec000b83ffff */
.L_x_7:
[----:B------:R-:W1:Y:S08]  /*10e0*/  S2UR UR4, SR_CTAID.X ;  /* 0x00000000000479c3 */ /* 0x000e700000002500 */
[----:B------:R-:W0:Y:S01]  /*10f0*/  LDC.64 R4, c[0x0][0x380] ;  /* 0x0000e000ff047b82 */ /* 0x000e220000000a00 */
[----:B-12---:R-:W-:-:S04]  /*1100*/  IMAD R3, R3, UR4, R0 ;  /* 0x0000000403037c24 */ /* 0x006fc8000f8e0200 */
[----:B0-----:R-:W-:-:S05]  /*1110*/  IMAD.WIDE R2, R3, 0x4, R4 ;  /* 0x0000000403027825 */ /* 0x001fca00078e0204 */
[----:B------:R-:W-:Y:S01]  /*1120*/  STG.E desc[UR6][R2.64], R7 ;  /* 0x0000000702007986 */ /* 0x000fe2000c101906 */
[----:B------:R-:W-:Y:S05]  /*1130*/  EXIT ;  /* 0x000000000000794d */ /* 0x000fea0003800000 */
.L_x_9:
        /* <DEDUP_REMOVED lines=12> */
.L_x_44:


//--------------------- .text._Z10fma_kernelILi128EEvPfi --------------------------
	.section	.text._Z10fma_kernelILi128EEvPfi,"ax",@progbits
	.align	128
        .global         _Z10fma_kernelILi128EEvPfi
        .type           _Z10fma_kernelILi128EEvPfi,@function
        .size           _Z10fma_kernelILi128EEvPfi,(.L_x_45 - _Z10fma_kernelILi128EEvPfi)
        .other          _Z10fma_kernelILi128EEvPfi,@"STO_CUDA_ENTRY STV_DEFAULT"
_Z10fma_kernelILi128EEvPfi:
.text._Z10fma_kernelILi128EEvPfi:
        /* <DEDUP_REMOVED lines=10> */
.L_x_11:
        /* <DEDUP_REMOVED lines=132> */
.L_x_10:
[----:B------:R-:W1:Y:S08]  /*08e0*/  S2UR UR4, SR_CTAID.X ;  /* 0x00000000000479c3 */ /* 0x000e700000002500 */
[----:B------:R-:W0:Y:S01]  /*08f0*/  LDC.64 R4, c[0x0][0x380] ;  /* 0x0000e000ff047b82 */ /* 0x000e220000000a00 */
[----:B-12---:R-:W-:-:S04]  /*0900*/  IMAD R3, R3, UR4, R0 ;  /* 0x0000000403037c24 */ /* 0x006fc8000f8e0200 */
[----:B0-----:R-:W-:-:S05]  /*0910*/  IMAD.WIDE R2, R3, 0x4, R4 ;  /* 0x0000000403027825 */ /* 0x001fca00078e0204 */
[----:B------:R-:W-:Y:S01]  /*0920*/  STG.E desc[UR6][R2.64], R7 ;  /* 0x0000000702007986 */ /* 0x000fe2000c101906 */
[----:B------:R-:W-:Y:S05]  /*0930*/  EXIT ;  /* 0x000000000000794d */ /* 0x000fea0003800000 */
.L_x_12:
        /* <DEDUP_REMOVED lines=12> */
.L_x_45:


//--------------------- .text._Z10fma_kernelILi64EEvPfi --------------------------
	.section	.text._Z10fma_kernelILi64EEvPfi,"ax",@progbits
	.align	128
        .global         _Z10fma_kernelILi64EEvPfi
        .type           _Z10fma_kernelILi64EEvPfi,@function
        .size           _Z10fma_kernelILi64EEvPfi,(.L_x_46 - _Z10fma_kernelILi64EEvPfi)
        .other          _Z10fma_kernelILi64EEvPfi,@"STO_CUDA_ENTRY STV_DEFAULT"
_Z10fma_kernelILi64EEvPfi:
.text._Z10fma_kernelILi64EEvPfi:
[----:B------:R-:W-:Y:S01]  /*0000*/  LDC R1, c[0x0][0x37c] ;  /* 0x0000df00ff017b82 */ /* 0x000fe20000000800 */
[----:B------:R-:W0:Y:S01]  /*0010*/  LDCU UR4, c[0x0][0x388] ;  /* 0x00007100ff0477ac */ /* 0x000e220008000800 */
[----:B------:R-:W-:Y:S01]  /*0020*/  HFMA2 R5, -RZ, RZ, 1.875, 0 ;  /* 0x3f800000ff057431 */ /* 0x000fe200000001ff */
[----:B------:R-:W1:Y:S01]  /*0030*/  LDCU.64 UR6, c[0x0][0x358] ;  /* 0x00006b00ff0677ac */ /* 0x000e620008000a00 */
[----:B0-----:R-:W-:-:S09]  /*0040*/  UISETP.GE.AND UP0, UPT, UR4, 0x1, UPT ;  /* 0x000000010400788c */ /* 0x001fd2000bf06270 */
[----:B-1----:R-:W-:Y:S05]  /*0050*/  BRA.U !UP0, `(.L_x_13) ;  /* 0x0000000d08387547 */ /* 0x002fea000b800000 */
[----:B------:R-:W-:Y:S01]  /*0060*/  UISETP.NE.AND UP1, UPT, UR4, 0x1, UPT ;  /* 0x000000010400788c */ /* 0x000fe2000bf25270 */
[----:B------:R-:W-:Y:S01]  /*0070*/  MOV R5, 0x3f800000 ;  /* 0x3f80000000057802 */ /* 0x000fe20000000f00 */
[----:B------:R-:W-:-:S04]  /*0080*/  ULOP3.LUT UR5, UR4, 0x1, URZ, 0xc0, !UPT ;  /* 0x0000000104057892 */ /* 0x000fc8000f8ec0ff */
[----:B------:R-:W-:-:S03]  /*0090*/  UISETP.NE.U32.AND UP0, UPT, UR5, 0x1, UPT ;  /* 0x000000010500788c */ /* 0x000fc6000bf05070 */
[----:B------:R-:W-:Y:S08]  /*00a0*/  BRA.U !UP1, `(.L_x_14) ;  /* 0x00000009091c7547 */ /* 0x000ff0000b800000 */
[----:B------:R-:W-:Y:S01]  /*00b0*/  ULOP3.LUT UR4, UR4, 0x7ffffffe, URZ, 0xc0, !UPT ;  /* 0x7ffffffe04047892 */ /* 0x000fe2000f8ec0ff */
[----:B------:R-:W-:-:S03]  /*00c0*/  MOV R5, 0x3f800000 ;  /* 0x3f80000000057802 */ /* 0x000fc60000000f00 */
[----:B------:R-:W-:-:S12]  /*00d0*/  UIADD3 UR4, UPT, UPT, -UR4, URZ, URZ ;  /* 0x000000ff04047290 */ /* 0x000fd8000fffe1ff */
.L_x_15:
[----:B------:R-:W-:Y:S01]  /*00e0*/  HFMA2 R0, -RZ, RZ, 1.875, 5.0008296966552734375e-05 ;  /* 0x3f800347ff007431 */ /* 0x000fe200000001ff */
[----:B------:R-:W-:-:S04]  /*00f0*/  UIADD3 UR4, UPT, UPT, UR4, 0x2, URZ ;  /* 0x0000000204047890 */ /* 0x000fc8000fffe0ff */
[----:B------:R-:W-:Y:S01]  /*0100*/  UISETP.NE.AND UP1, UPT, UR4, URZ, UPT ;  /* 0x000000ff0400728c */ /* 0x000fe2000bf25270 */
        /* <DEDUP_REMOVED lines=129> */
.L_x_14:
[----:B------:R-:W-:Y:S05]  /*0920*/  BRA.U UP0, `(.L_x_13) ;  /* 0x0000000500047547 */ /* 0x000fea000b800000 */
[----:B------:R-:W-:-:S05]  /*0930*/  MOV R0, 0x3f800347 ;  /* 0x3f80034700007802 */ /* 0x000fca0000000f00 */
        /* <DEDUP_REMOVED lines=63> */
[----:B------:R-:W-:-:S07]  /*0d30*/  FFMA R5, R5, R0, 0.99989998340606689453 ;  /* 0x3f7ff97205057423 */ /* 0x000fce0000000000 */
.L_x_13:
[----:B------:R-:W0:Y:S01]  /*0d40*/  S2R R7, SR_TID.X ;  /* 0x0000000000077919 */ /* 0x000e220000002100 */
[----:B------:R-:W0:Y:S08]  /*0d50*/  S2UR UR4, SR_CTAID.X ;  /* 0x00000000000479c3 */ /* 0x000e300000002500 */
[----:B------:R-:W0:Y:S08]  /*0d60*/  LDC R0, c[0x0][0x360] ;  /* 0x0000d800ff007b82 */ /* 0x000e300000000800 */
[----:B------:R-:W1:Y:S01]  /*0d70*/  LDC.64 R2, c[0x0][0x380] ;  /* 0x0000e000ff027b82 */ /* 0x000e620000000a00 */
[----:B0-----:R-:W-:-:S04]  /*0d80*/  IMAD R7, R0, UR4, R7 ;  /* 0x0000000400077c24 */ /* 0x001fc8000f8e0207 */
[----:B-1----:R-:W-:-:S05]  /*0d90*/  IMAD.WIDE R2, R7, 0x4, R2 ;  /* 0x0000000407027825 */ /* 0x002fca00078e0202 */
[----:B------:R-:W-:Y:S01]  /*0da0*/  STG.E desc[UR6][R2.64], R5 ;  /* 0x0000000502007986 */ /* 0x000fe2000c101906 */
[----:B------:R-:W-:Y:S05]  /*0db0*/  EXIT ;  /* 0x000000000000794d */ /* 0x000fea0003800000 */
.L_x_16:
        /* <DEDUP_REMOVED lines=12> */
.L_x_46:


//--------------------- .text._Z10fma_kernelILi48EEvPfi --------------------------
	.section	.text._Z10fma_kernelILi48EEvPfi,"ax",@progbits
	.align	128
        .global         _Z10fma_kernelILi48EEvPfi
        .type           _Z10fma_kernelILi48EEvPfi,@function
        .size           _Z10fma_kernelILi48EEvPfi,(.L_x_47 - _Z10fma_kernelILi48EEvPfi)
        .other          _Z10fma_kernelILi48EEvPfi,@"STO_CUDA_ENTRY STV_DEFAULT"
_Z10fma_kernelILi48EEvPfi:
.text._Z10fma_kernelILi48EEvPfi:
[----:B------:R-:W-:Y:S01]  /*0000*/  LDC R1, c[0x0][0x37c] ;  /* 0x0000df00ff017b82 */ /* 0x000fe20000000800 */
[----:B------:R-:W0:Y:S01]  /*0010*/  LDCU UR5, c[0x0][0x388] ;  /* 0x00007100ff0577ac */ /* 0x000e220008000800 */
[----:B------:R-:W-:Y:S01]  /*0020*/  HFMA2 R5, -RZ, RZ, 1.875, 0 ;  /* 0x3f800000ff057431 */ /* 0x000fe200000001ff */
[----:B------:R-:W1:Y:S01]  /*0030*/  LDCU.64 UR6, c[0x0][0x358] ;  /* 0x00006b00ff0677ac */ /* 0x000e620008000a00 */
[----:B0-----:R-:W-:-:S09]  /*0040*/  UISETP.GE.AND UP0, UPT, UR5, 0x1, UPT ;  /* 0x000000010500788c */ /* 0x001fd2000bf06270 */
[----:B-1----:R-:W-:Y:S05]  /*0050*/  BRA.U !UP0, `(.L_x_17) ;  /* 0x0000001108087547 */ /* 0x002fea000b800000 */
[----:B------:R-:W-:Y:S01]  /*0060*/  UISETP.GE.U32.AND UP1, UPT, UR5, 0x4, UPT ;  /* 0x000000040500788c */ /* 0x000fe2000bf26070 */
[----:B------:R-:W-:Y:S01]  /*0070*/  MOV R5, 0x3f800000 ;  /* 0x3f80000000057802 */ /* 0x000fe20000000f00 */
[----:B------:R-:W-:-:S04]  /*0080*/  ULOP3.LUT UR4, UR5, 0x3, URZ, 0xc0, !UPT ;  /* 0x0000000305047892 */ /* 0x000fc8000f8ec0ff */
[----:B------:R-:W-:-:S03]  /*0090*/  UISETP.NE.AND UP0, UPT, UR4, URZ, UPT ;  /* 0x000000ff0400728c */ /* 0x000fc6000bf05270 */
[----:B------:R-:W-:Y:S08]  /*00a0*/  BRA.U !UP1, `(.L_x_18) ;  /* 0x0000000d091c7547 */ /* 0x000ff0000b800000 */
[----:B------:R-:W-:Y:S01]  /*00b0*/  ULOP3.LUT UR5, UR5, 0x7ffffffc, URZ, 0xc0, !UPT ;  /* 0x7ffffffc05057892 */ /* 0x000fe2000f8ec0ff */
[----:B------:R-:W-:-:S03]  /*00c0*/  MOV R5, 0x3f800000 ;  /* 0x3f80000000057802 */ /* 0x000fc60000000f00 */
[----:B------:R-:W-:-:S12]  /*00d0*/  UIADD3 UR5, UPT, UPT, -UR5, URZ, URZ ;  /* 0x000000ff05057290 */ /* 0x000fd8000fffe1ff */
.L_x_19:
        /* <DEDUP_REMOVED lines=196> */
.L_x_18:
[----:B------:R-:W-:Y:S05]  /*0d20*/  BRA.U !UP0, `(.L_x_17) ;  /* 0x0000000108d47547 */ /* 0x000fea000b800000 */
[----:B------:R-:W-:-:S12]  /*0d30*/  UIADD3 UR4, UPT, UPT, -UR4, URZ, URZ ;  /* 0x000000ff04047290 */ /* 0x000fd8000fffe1ff */
.L_x_20:
        /* <DEDUP_REMOVED lines=52> */
.L_x_17:
        /* <DEDUP_REMOVED lines=8> */
.L_x_21:
        /* <DEDUP_REMOVED lines=16> */
.L_x_47:


//--------------------- .text._Z10fma_kernelILi32EEvPfi --------------------------
	.section	.text._Z10fma_kernelILi32EEvPfi,"ax",@progbits
	.align	128
        .global         _Z10fma_kernelILi32EEvPfi
        .type           _Z10fma_kernelILi32EEvPfi,@function
        .size           _Z10fma_kernelILi32EEvPfi,(.L_x_48 - _Z10fma_kernelILi32EEvPfi)
        .other          _Z10fma_kernelILi32EEvPfi,@"STO_CUDA_ENTRY STV_DEFAULT"
_Z10fma_kernelILi32EEvPfi:
.text._Z10fma_kernelILi32EEvPfi:
        /* <DEDUP_REMOVED lines=14> */
.L_x_24:
        /* <DEDUP_REMOVED lines=132> */
.L_x_23:
[----:B------:R-:W-:Y:S05]  /*0920*/  BRA.U !UP0, `(.L_x_22) ;  /* 0x0000000108947547 */ /* 0x000fea000b800000 */
[----:B------:R-:W-:-:S12]  /*0930*/  UIADD3 UR4, UPT, UPT, -UR4, URZ, URZ ;  /* 0x000000ff04047290 */ /* 0x000fd8000fffe1ff */
.L_x_25:
        /* <DEDUP_REMOVED lines=36> */
.L_x_22:
        /* <DEDUP_REMOVED lines=8> */
.L_x_26:
        /* <DEDUP_REMOVED lines=16> */
.L_x_48:


//--------------------- .text._Z10fma_kernelILi16EEvPfi --------------------------
	.section	.text._Z10fma_kernelILi16EEvPfi,"ax",@progbits
	.align	128
        .global         _Z10fma_kernelILi16EEvPfi
        .type           _Z10fma_kernelILi16EEvPfi,@function
        .size           _Z10fma_kernelILi16EEvPfi,(.L_x_49 - _Z10fma_kernelILi16EEvPfi)
        .other          _Z10fma_kernelILi16EEvPfi,@"STO_CUDA_ENTRY STV_DEFAULT"
_Z10fma_kernelILi16EEvPfi:
.text._Z10fma_kernelILi16EEvPfi:
        /* <DEDUP_REMOVED lines=14> */
.L_x_29:
        /* <DEDUP_REMOVED lines=68> */
.L_x_28:
[----:B------:R-:W-:Y:S05]  /*0520*/  BRA.U !UP0, `(.L_x_27) ;  /* 0x0000000108547547 */ /* 0x000fea000b800000 */
[----:B------:R-:W-:Y:S01]  /*0530*/  MOV R0, 0x3f800347 ;  /* 0x3f80034700007802 */ /* 0x000fe20000000f00 */
[----:B------:R-:W-:-:S12]  /*0540*/  UIADD3 UR4, UPT, UPT, -UR4, URZ, URZ ;  /* 0x000000ff04047290 */ /* 0x000fd8000fffe1ff */
.L_x_30:
[----:B------:R-:W-:Y:S01]  /*0550*/  FFMA R5, R5, R0, 0.99989998340606689453 ;  /* 0x3f7ff97205057423 */ /* 0x000fe20000000000 */
[----:B------:R-:W-:-:S03]  /*0560*/  UIADD3 UR4, UPT, UPT, UR4, 0x1, URZ ;  /* 0x0000000104047890 */ /* 0x000fc6000fffe0ff */
        /* <DEDUP_REMOVED lines=17> */
.L_x_27:
        /* <DEDUP_REMOVED lines=8> */
.L_x_31:
        /* <DEDUP_REMOVED lines=16> */
.L_x_49:


//--------------------- .text._Z10fma_kernelILi8EEvPfi --------------------------
	.section	.text._Z10fma_kernelILi8EEvPfi,"ax",@progbits
	.align	128
        .global         _Z10fma_kernelILi8EEvPfi
        .type           _Z10fma_kernelILi8EEvPfi,@function
        .size           _Z10fma_kernelILi8EEvPfi,(.L_x_50 - _Z10fma_kernelILi8EEvPfi)
        .other          _Z10fma_kernelILi8EEvPfi,@"STO_CUDA_ENTRY STV_DEFAULT"
_Z10fma_kernelILi8EEvPfi:
.text._Z10fma_kernelILi8EEvPfi:
        /* <DEDUP_REMOVED lines=14> */
.L_x_34:
        /* <DEDUP_REMOVED lines=36> */
.L_x_33:
[----:B------:R-:W-:Y:S05]  /*0320*/  BRA.U !UP0, `(.L_x_32) ;  /* 0x0000000108347547 */ /* 0x000fea000b800000 */
[----:B------:R-:W-:Y:S01]  /*0330*/  MOV R0, 0x3f800347 ;  /* 0x3f80034700007802 */ /* 0x000fe20000000f00 */
[----:B------:R-:W-:-:S12]  /*0340*/  UIADD3 UR4, UPT, UPT, -UR4, URZ, URZ ;  /* 0x000000ff04047290 */ /* 0x000fd8000fffe1ff */
.L_x_35:
        /* <DEDUP_REMOVED lines=9> */
[----:B------:R-:W-:Y:S01]  /*03e0*/  FFMA R5, R5, R0, 0.99989998340606689453 ;  /* 0x3f7ff97205057423 */ /* 0x000fe20000000000 */
[----:B------:R-:W-:Y:S06]  /*03f0*/  BRA.U UP0, `(.L_x_35) ;  /* 0xfffffffd00d47547 */ /* 0x000fec000b83ffff */
.L_x_32:
        /* <DEDUP_REMOVED lines=8> */
.L_x_36:
        /* <DEDUP_REMOVED lines=16> */
.L_x_50:


//--------------------- .nv.shared.reserved.0     --------------------------
	.section	.nv.shared.reserved.0,"aw",@nobits
	.weak		__nv_reservedSMEM_offset_0_alias
	.size		__nv_reservedSMEM_offset_0_alias, 0, 64
	.other		__nv_reservedSMEM_offset_0_alias,@"STO_CUDA_RESERVED_SHARED STV_DEFAULT"
__nv_reservedSMEM_offset_0_alias:
	.zero		0
	.zero		64


//--------------------- .nv.constant0._Z18compute_add_kernelILi256EEvv --------------------------
	.section	.nv.constant0._Z18compute_add_kernelILi256EEvv,"a",@progbits
	.sectionflags	@""
	.align	4
.nv.constant0._Z18compute_add_kernelILi256EEvv:
	.zero		896


//--------------------- .nv.constant0._Z18compute_add_kernelILi128EEvv --------------------------
	.section	.nv.constant0._Z18compute_add_kernelILi128EEvv,"a",@progbits
	.sectionflags	@""
	.align	4
.nv.constant0._Z18compute_add_kernelILi128EEvv:
	.zero		896


//--------------------- .nv.constant0._Z18compute_add_kernelILi64EEvv --------------------------
	.section	.nv.constant0._Z18compute_add_kernelILi64EEvv,"a",@progbits
	.sectionflags	@""
	.align	4
.nv.constant0._Z18compute_add_kernelILi64EEvv:
	.zero		896


//--------------------- .nv.constant0._Z18compute_add_kernelILi48EEvv --------------------------
	.section	.nv.constant0._Z18compute_add_kernelILi48EEvv,"a",@progbits
	.sectionflags	@""
	.align	4
.nv.constant0._Z18compute_add_kernelILi48EEvv:
	.zero		896


//--------------------- .nv.constant0._Z18compute_add_kernelILi32EEvv --------------------------
	.section	.nv.constant0._Z18compute_add_kernelILi32EEvv,"a",@progbits
	.sectionflags	@""
	.align	4
.nv.constant0._Z18compute_add_kernelILi32EEvv:
	.zero		896


//--------------------- .nv.constant0._Z18compute_add_kernelILi16EEvv --------------------------
	.section	.nv.constant0._Z18compute_add_kernelILi16EEvv,"a",@progbits
	.sectionflags	@""
	.align	4
.nv.constant0._Z18compute_add_kernelILi16EEvv:
	.zero		896


//--------------------- .nv.constant0._Z18compute_add_kernelILi8EEvv --------------------------
	.section	.nv.constant0._Z18compute_add_kernelILi8EEvv,"a",@progbits
	.sectionflags	@""
	.align	4
.nv.constant0._Z18compute_add_kernelILi8EEvv:
	.zero		896


//--------------------- .nv.constant0._Z10fma_kernelILi256EEvPfi --------------------------
	.section	.nv.constant0._Z10fma_kernelILi256EEvPfi,"a",@progbits
	.sectionflags	@""
	.align	4
.nv.constant0._Z10fma_kernelILi256EEvPfi:
	.zero		908


//--------------------- .nv.constant0._Z10fma_kernelILi128EEvPfi --------------------------
	.section	.nv.constant0._Z10fma_kernelILi128EEvPfi,"a",@progbits
	.sectionflags	@""
	.align	4
.nv.constant0._Z10fma_kernelILi128EEvPfi:
	.zero		908


//--------------------- .nv.constant0._Z10fma_kernelILi64EEvPfi --------------------------
	.section	.nv.constant0._Z10fma_kernelILi64EEvPfi,"a",@progbits
	.sectionflags	@""
	.align	4
.nv.constant0._Z10fma_kernelILi64EEvPfi:
	.zero		908


//--------------------- .nv.constant0._Z10fma_kernelILi48EEvPfi --------------------------
	.section	.nv.constant0._Z10fma_kernelILi48EEvPfi,"a",@progbits
	.sectionflags	@""
	.align	4
.nv.constant0._Z10fma_kernelILi48EEvPfi:
	.zero		908


//--------------------- .nv.constant0._Z10fma_kernelILi32EEvPfi --------------------------
	.section	.nv.constant0._Z10fma_kernelILi32EEvPfi,"a",@progbits
	.sectionflags	@""
	.align	4
.nv.constant0._Z10fma_kernelILi32EEvPfi:
	.zero		908


//--------------------- .nv.constant0._Z10fma_kernelILi16EEvPfi --------------------------
	.section	.nv.constant0._Z10fma_kernelILi16EEvPfi,"a",@progbits
	.sectionflags	@""
	.align	4
.nv.constant0._Z10fma_kernelILi16EEvPfi:
	.zero		908


//--------------------- .nv.constant0._Z10fma_kernelILi8EEvPfi --------------------------
	.section	.nv.constant0._Z10fma_kernelILi8EEvPfi,"a",@progbits
	.sectionflags	@""
	.align	4
.nv.constant0._Z10fma_kernelILi8EEvPfi:
	.zero		908


//--------------------- SYMBOLS --------------------------

	.type		.nv.reservedSmem.offset0,@object
	.size		.nv.reservedSmem.offset0,0x4
